// auto-generated by cutlass_sweep.gemm — config: {"arch": "sm_100", "cluster_m": 1, "cluster_n": 1, "dtype": "int8", "dtype_b": "int8", "layout": "nt", "stages": 0, "tile_k": 128, "tile_m": 128, "tile_n": 128}
#include "cutlass/cutlass.h"
#include "cutlass/gemm/collective/collective_builder.hpp"
#include "cutlass/gemm/device/gemm_universal_adapter.h"
#include "cutlass/gemm/kernel/gemm_universal.hpp"
#include "cutlass/epilogue/collective/collective_builder.hpp"

using ElemA = int8_t;
using ElemB = int8_t;
using ElemCD = int8_t;
using Acc  = int32_t;
using TileShape    = cute::Shape<cute::_128, cute::_128, cute::_128>;
using ClusterShape = cute::Shape<cute::_1, cute::_1, cute::_1>;

using CollectiveEpilogue = typename cutlass::epilogue::collective::CollectiveBuilder<
    cutlass::arch::Sm100, cutlass::arch::OpClassTensorOp,
    TileShape, ClusterShape,
    cutlass::epilogue::collective::EpilogueTileAuto,
    Acc, Acc,
    ElemCD, cutlass::layout::RowMajor, 128 / cutlass::sizeof_bits<ElemCD>::value,
    ElemCD, cutlass::layout::RowMajor, 128 / cutlass::sizeof_bits<ElemCD>::value,
    cutlass::epilogue::collective::EpilogueScheduleAuto
  >::CollectiveOp;

using CollectiveMainloop = typename cutlass::gemm::collective::CollectiveBuilder<
    cutlass::arch::Sm100, cutlass::arch::OpClassTensorOp,
    ElemA, cutlass::layout::RowMajor, 128 / cutlass::sizeof_bits<ElemA>::value,
    ElemB, cutlass::layout::ColumnMajor, 128 / cutlass::sizeof_bits<ElemB>::value,
    Acc,
    TileShape, ClusterShape,
    cutlass::gemm::collective::StageCountAutoCarveout<static_cast<int>(sizeof(typename CollectiveEpilogue::SharedStorage))>,
    cutlass::gemm::collective::KernelScheduleAuto
  >::CollectiveOp;

using GemmKernel = cutlass::gemm::kernel::GemmUniversal<
    cute::Shape<int,int,int,int>,
    CollectiveMainloop,
    CollectiveEpilogue
>;
using Gemm = cutlass::gemm::device::GemmUniversalAdapter<GemmKernel>;

// Force the device kernel symbol into the cubin without needing a host main.
auto* _anchor = &cutlass::device_kernel<GemmKernel>;


// ===== COMPILED SASS (sm_100a) =====

	.target	sm_100a

	.elftype	@"ET_EXEC"


//--------------------- .note.nv.tkinfo           --------------------------
	.section	.note.nv.tkinfo,"",@"SHT_NOTE"
	.sectionflags	@"SHF_NOTE_NV_TKINFO"
	.tkinfo
        /*0018*/ 	.word	0x00000002
        /*0030*/ 	.string	""
        /*0030*/ 	.string	"ptxas"
        /*0030*/ 	.string	"Cuda compilation tools, release 13.0, V13.0.88"
        /*0030*/ 	.string	"Build cuda_13.0.r13.0/compiler.36424714_0"
        /*0030*/ 	.string	"-arch sm_100a -m 64 "



//--------------------- .note.nv.cuinfo           --------------------------
	.section	.note.nv.cuinfo,"",@"SHT_NOTE"
	.sectionflags	@"SHF_NOTE_NV_CUINFO"
        /*0018*/ 	.short	0x0002
        /*001a*/ 	.short	0x0064
        /*001c*/ 	.short	0x0082
	.zero		2


//--------------------- .nv.info                  --------------------------
	.section	.nv.info,"",@"SHT_CUDA_INFO"
	.align	4


	//----- nvinfo : EIATTR_REGCOUNT
	.align		4
        /*0000*/ 	.byte	0x04, 0x2f
        /*0002*/ 	.short	(.L_19 - .L_18)
	.align		4
.L_18:
        /*0004*/ 	.word	index@(_ZN7cutlass13device_kernelINS_4gemm6kernel13GemmUniversalIN4cute5tupleIJiiiiEEENS1_10collective13CollectiveMmaINS1_35MainloopSm100TmaUmmaWarpSpecializedILi6ELi2ELi4ENS5_IJNS4_1CILi1EEESB_SB_EEEEENS5_IJNSA_ILi128EEESE_SE_EEEaNS5_IJlSB_lEEEaSG_NS4_8TiledMMAINS4_8MMA_AtomIJNS4_15SM100_MMA_S8_SSIaaiLi128ELi128ELNS4_4UMMA5MajorE0ELSL_0ELNSK_8SaturateE0EEEEEENS4_6LayoutISC_NS5_IJNSA_ILi0EEESQ_SQ_EEEEENS5_IJNS4_10UnderscoreEST_ST_EEEEENS4_13SM90_TMA_LOADENS4_14ComposedLayoutINS4_7SwizzleILi3ELi4ELi3EEENS4_18smem_ptr_flag_bitsILi8EEENSP_INS5_IJNSA_ILi8EEESE_EEENS5_IJSE_SB_EEEEEEEvNS4_8identityESW_S16_vS17_EENS_8epilogue10collective18CollectiveEpilogueINS19_23Sm100TmaWarpSpecializedILi2ELi2ELi64ELb0ELb0EEEJSF_NS5_IJNSP_ISE_SB_EENSP_INSA_ILi64EEESB_EEEEEaSG_aSG_NS19_6fusion15FusionCallbacksIS1D_NS1I_17LinearCombinationIaiaiLNS_15FloatRoundStyleE2EEESF_S1H_JEEENS4_5SM1004TMEM4LOAD26SM100_TMEM_LOAD_32dp32b64xESW_NSX_INSY_ILi2ELi4ELi3EEES11_NSP_INS5_IJS12_S1F_EEENS5_IJS1F_SB_EEEEEEENS4_39AutoVectorizingCopyWithAssumedAlignmentILi128EEENS4_14SM90_TMA_STOREES1W_S1Y_S1Y_EEEvvEEEEvNT_6ParamsE)
        /*0008*/ 	.word	0x000000af


	//----- nvinfo : EIATTR_FRAME_SIZE
	.align		4
.L_19:
        /*000c*/ 	.byte	0x04, 0x11
        /*000e*/ 	.short	(.L_21 - .L_20)
	.align		4
.L_20:
        /*0010*/ 	.word	index@($__internal_2_$__cuda_sm10x_tcgen05_guardrail_trap_unallocated_columns_being_dealloced)
        /*0014*/ 	.word	0x00000000


	//----- nvinfo : EIATTR_FRAME_SIZE
	.align		4
.L_21:
        /*0018*/ 	.byte	0x04, 0x11
        /*001a*/ 	.short	(.L_23 - .L_22)
	.align		4
.L_22:
        /*001c*/ 	.word	index@($__internal_1_$__cuda_sm10x_tcgen05_guardrail_trap_phase_invalid_during_alloc)
        /*0020*/ 	.word	0x00000000


	//----- nvinfo : EIATTR_FRAME_SIZE
	.align		4
.L_23:
        /*0024*/ 	.byte	0x04, 0x11
        /*0026*/ 	.short	(.L_25 - .L_24)
	.align		4
.L_24:
        /*0028*/ 	.word	index@($__internal_0_$__cuda_sm10x_tcgen05_guardrail_trap_col_being_dealloced_not_returned_by_alloc)
        /*002c*/ 	.word	0x00000000


	//----- nvinfo : EIATTR_FRAME_SIZE
	.align		4
.L_25:
        /*0030*/ 	.byte	0x04, 0x11
        /*0032*/ 	.short	(.L_27 - .L_26)
	.align		4
.L_26:
        /*0034*/ 	.word	index@(_ZN7cutlass13device_kernelINS_4gemm6kernel13GemmUniversalIN4cute5tupleIJiiiiEEENS1_10collective13CollectiveMmaINS1_35MainloopSm100TmaUmmaWarpSpecializedILi6ELi2ELi4ENS5_IJNS4_1CILi1EEESB_SB_EEEEENS5_IJNSA_ILi128EEESE_SE_EEEaNS5_IJlSB_lEEEaSG_NS4_8TiledMMAINS4_8MMA_AtomIJNS4_15SM100_MMA_S8_SSIaaiLi128ELi128ELNS4_4UMMA5MajorE0ELSL_0ELNSK_8SaturateE0EEEEEENS4_6LayoutISC_NS5_IJNSA_ILi0EEESQ_SQ_EEEEENS5_IJNS4_10UnderscoreEST_ST_EEEEENS4_13SM90_TMA_LOADENS4_14ComposedLayoutINS4_7SwizzleILi3ELi4ELi3EEENS4_18smem_ptr_flag_bitsILi8EEENSP_INS5_IJNSA_ILi8EEESE_EEENS5_IJSE_SB_EEEEEEEvNS4_8identityESW_S16_vS17_EENS_8epilogue10collective18CollectiveEpilogueINS19_23Sm100TmaWarpSpecializedILi2ELi2ELi64ELb0ELb0EEEJSF_NS5_IJNSP_ISE_SB_EENSP_INSA_ILi64EEESB_EEEEEaSG_aSG_NS19_6fusion15FusionCallbacksIS1D_NS1I_17LinearCombinationIaiaiLNS_15FloatRoundStyleE2EEESF_S1H_JEEENS4_5SM1004TMEM4LOAD26SM100_TMEM_LOAD_32dp32b64xESW_NSX_INSY_ILi2ELi4ELi3EEES11_NSP_INS5_IJS12_S1F_EEENS5_IJS1F_SB_EEEEEEENS4_39AutoVectorizingCopyWithAssumedAlignmentILi128EEENS4_14SM90_TMA_STOREES1W_S1Y_S1Y_EEEvvEEEEvNT_6ParamsE)
        /*0038*/ 	.word	0x00000000


	//----- nvinfo : EIATTR_MIN_STACK_SIZE
	.align		4
.L_27:
        /*003c*/ 	.byte	0x04, 0x12
        /*003e*/ 	.short	(.L_29 - .L_28)
	.align		4
.L_28:
        /*0040*/ 	.word	index@(_ZN7cutlass13device_kernelINS_4gemm6kernel13GemmUniversalIN4cute5tupleIJiiiiEEENS1_10collective13CollectiveMmaINS1_35MainloopSm100TmaUmmaWarpSpecializedILi6ELi2ELi4ENS5_IJNS4_1CILi1EEESB_SB_EEEEENS5_IJNSA_ILi128EEESE_SE_EEEaNS5_IJlSB_lEEEaSG_NS4_8TiledMMAINS4_8MMA_AtomIJNS4_15SM100_MMA_S8_SSIaaiLi128ELi128ELNS4_4UMMA5MajorE0ELSL_0ELNSK_8SaturateE0EEEEEENS4_6LayoutISC_NS5_IJNSA_ILi0EEESQ_SQ_EEEEENS5_IJNS4_10UnderscoreEST_ST_EEEEENS4_13SM90_TMA_LOADENS4_14ComposedLayoutINS4_7SwizzleILi3ELi4ELi3EEENS4_18smem_ptr_flag_bitsILi8EEENSP_INS5_IJNSA_ILi8EEESE_EEENS5_IJSE_SB_EEEEEEEvNS4_8identityESW_S16_vS17_EENS_8epilogue10collective18CollectiveEpilogueINS19_23Sm100TmaWarpSpecializedILi2ELi2ELi64ELb0ELb0EEEJSF_NS5_IJNSP_ISE_SB_EENSP_INSA_ILi64EEESB_EEEEEaSG_aSG_NS19_6fusion15FusionCallbacksIS1D_NS1I_17LinearCombinationIaiaiLNS_15FloatRoundStyleE2EEESF_S1H_JEEENS4_5SM1004TMEM4LOAD26SM100_TMEM_LOAD_32dp32b64xESW_NSX_INSY_ILi2ELi4ELi3EEES11_NSP_INS5_IJS12_S1F_EEENS5_IJS1F_SB_EEEEEEENS4_39AutoVectorizingCopyWithAssumedAlignmentILi128EEENS4_14SM90_TMA_STOREES1W_S1Y_S1Y_EEEvvEEEEvNT_6ParamsE)
        /*0044*/ 	.word	0x00000000
.L_29:


//--------------------- .nv.compat                --------------------------
	.section	.nv.compat,"",@"SHT_CUDA_COMPAT_INFO"
	.align	4
        /*0000*/ 	.byte	0x02, 0x09, 0x01, 0x00, 0x02, 0x02, 0x03, 0x00, 0x02, 0x05, 0x06, 0x00, 0x03, 0x07, 0x01, 0x01
        /*0010*/ 	.byte	0x02, 0x03, 0x01, 0x00, 0x02, 0x06, 0x01, 0x00, 0x04, 0x0b, 0x08, 0x00, 0x01, 0x00, 0x00, 0x00
        /*0020*/ 	.byte	0x00, 0x00, 0x00, 0x00


//--------------------- .nv.info._ZN7cutlass13device_kernelINS_4gemm6kernel13GemmUniversalIN4cute5tupleIJiiiiEEENS1_10collective13CollectiveMmaINS1_35MainloopSm100TmaUmmaWarpSpecializedILi6ELi2ELi4ENS5_IJNS4_1CILi1EEESB_SB_EEEEENS5_IJNSA_ILi128EEESE_SE_EEEaNS5_IJlSB_lEEEaSG_NS4_8TiledMMAINS4_8MMA_AtomIJNS4_15SM100_MMA_S8_SSIaaiLi128ELi128ELNS4_4UMMA5MajorE0ELSL_0ELNSK_8SaturateE0EEEEEENS4_6LayoutISC_NS5_IJNSA_ILi0EEESQ_SQ_EEEEENS5_IJNS4_10UnderscoreEST_ST_EEEEENS4_13SM90_TMA_LOADENS4_14ComposedLayoutINS4_7SwizzleILi3ELi4ELi3EEENS4_18smem_ptr_flag_bitsILi8EEENSP_INS5_IJNSA_ILi8EEESE_EEENS5_IJSE_SB_EEEEEEEvNS4_8identityESW_S16_vS17_EENS_8epilogue10collective18CollectiveEpilogueINS19_23Sm100TmaWarpSpecializedILi2ELi2ELi64ELb0ELb0EEEJSF_NS5_IJNSP_ISE_SB_EENSP_INSA_ILi64EEESB_EEEEEaSG_aSG_NS19_6fusion15FusionCallbacksIS1D_NS1I_17LinearCombinationIaiaiLNS_15FloatRoundStyleE2EEESF_S1H_JEEENS4_5SM1004TMEM4LOAD26SM100_TMEM_LOAD_32dp32b64xESW_NSX_INSY_ILi2ELi4ELi3EEES11_NSP_INS5_IJS12_S1F_EEENS5_IJS1F_SB_EEEEEEENS4_39AutoVectorizingCopyWithAssumedAlignmentILi128EEENS4_14SM90_TMA_STOREES1W_S1Y_S1Y_EEEvvEEEEvNT_6ParamsE --------------------------
	.section	.nv.info._ZN7cutlass13device_kernelINS_4gemm6kernel13GemmUniversalIN4cute5tupleIJiiiiEEENS1_10collective13CollectiveMmaINS1_35MainloopSm100TmaUmmaWarpSpecializedILi6ELi2ELi4ENS5_IJNS4_1CILi1EEESB_SB_EEEEENS5_IJNSA_ILi128EEESE_SE_EEEaNS5_IJlSB_lEEEaSG_NS4_8TiledMMAINS4_8MMA_AtomIJNS4_15SM100_MMA_S8_SSIaaiLi128ELi128ELNS4_4UMMA5MajorE0ELSL_0ELNSK_8SaturateE0EEEEEENS4_6LayoutISC_NS5_IJNSA_ILi0EEESQ_SQ_EEEEENS5_IJNS4_10UnderscoreEST_ST_EEEEENS4_13SM90_TMA_LOADENS4_14ComposedLayoutINS4_7SwizzleILi3ELi4ELi3EEENS4_18smem_ptr_flag_bitsILi8EEENSP_INS5_IJNSA_ILi8EEESE_EEENS5_IJSE_SB_EEEEEEEvNS4_8identityESW_S16_vS17_EENS_8epilogue10collective18CollectiveEpilogueINS19_23Sm100TmaWarpSpecializedILi2ELi2ELi64ELb0ELb0EEEJSF_NS5_IJNSP_ISE_SB_EENSP_INSA_ILi64EEESB_EEEEEaSG_aSG_NS19_6fusion15FusionCallbacksIS1D_NS1I_17LinearCombinationIaiaiLNS_15FloatRoundStyleE2EEESF_S1H_JEEENS4_5SM1004TMEM4LOAD26SM100_TMEM_LOAD_32dp32b64xESW_NSX_INSY_ILi2ELi4ELi3EEES11_NSP_INS5_IJS12_S1F_EEENS5_IJS1F_SB_EEEEEEENS4_39AutoVectorizingCopyWithAssumedAlignmentILi128EEENS4_14SM90_TMA_STOREES1W_S1Y_S1Y_EEEvvEEEEvNT_6ParamsE,"",@"SHT_CUDA_INFO"
	.sectionflags	@""
	.align	4


	//----- nvinfo : EIATTR_CUDA_API_VERSION
	.align		4
        /*0000*/ 	.byte	0x04, 0x37
        /*0002*/ 	.short	(.L_31 - .L_30)
.L_30:
        /*0004*/ 	.word	0x00000082


	//----- nvinfo : EIATTR_KPARAM_INFO
	.align		4
.L_31:
        /*0008*/ 	.byte	0x04, 0x17
        /*000a*/ 	.short	(.L_33 - .L_32)
.L_32:
        /*000c*/ 	.word	0x00000000
        /*0010*/ 	.short	0x0000
        /*0012*/ 	.short	0x0000
        /*0014*/ 	.byte	0x00, 0xf0, 0x01, 0x20


	//----- nvinfo : EIATTR_AT_ENTRY_FRAGMENTS
	.align		4
.L_33:
        /*0018*/ 	.byte	0x04, 0x4f
        /*001a*/ 	.short	(.L_35 - .L_34)


	//   ....[0]....
.L_34:
        /*001c*/ 	.word	0x00000006


	//----- nvinfo : EIATTR_RESERVED_SMEM_USED
	.align		4
.L_35:
        /*0020*/ 	.byte	0x01, 0x41
	.zero		2


	//----- nvinfo : EIATTR_SPARSE_MMA_MASK
	.align		4
        /*0024*/ 	.byte	0x03, 0x50
        /*0026*/ 	.short	0x0000


	//----- nvinfo : EIATTR_TCGEN05_1CTA_USED
	.align		4
        /*0028*/ 	.byte	0x01, 0x51
	.zero		2


	//----- nvinfo : EIATTR_MAXREG_COUNT
	.align		4
        /*002c*/ 	.byte	0x03, 0x1b
        /*002e*/ 	.short	0x00ff


	//----- nvinfo : EIATTR_NUM_BARRIERS
	.align		4
        /*0030*/ 	.byte	0x02, 0x4c
        /*0032*/ 	.byte	0x07
	.zero		1


	//----- nvinfo : EIATTR_EXTERNS
	.align		4
        /*0034*/ 	.byte	0x04, 0x0f
        /*0036*/ 	.short	(.L_37 - .L_36)


	//   ....[0]....
	.align		4
.L_36:
        /*0038*/ 	.word	index@(__assertfail)


	//----- nvinfo : EIATTR_MERCURY_ISA_VERSION
	.align		4
.L_37:
        /*003c*/ 	.byte	0x03, 0x5f
        /*003e*/ 	.short	0x0101


	//----- nvinfo : EIATTR_INT_WARP_WIDE_INSTR_OFFSETS
	.align		4
        /*0040*/ 	.byte	0x04, 0x31
        /*0042*/ 	.short	(.L_39 - .L_38)


	//   ....[0]....
.L_38:
        /*0044*/ 	.word	0x00001dd0


	//   ....[1]....
        /*0048*/ 	.word	0x00003940


	//   ....[2]....
        /*004c*/ 	.word	0x00003960


	//   ....[3]....
        /*0050*/ 	.word	0x00003990


	//   ....[4]....
        /*0054*/ 	.word	0x000042c0


	//   ....[5]....
        /*0058*/ 	.word	0x00004330


	//   ....[6]....
        /*005c*/ 	.word	0x00004510


	//   ....[7]....
        /*0060*/ 	.word	0x00004670


	//----- nvinfo : EIATTR_COOP_GROUP_MASK_REGIDS
	.align		4
.L_39:
        /*0064*/ 	.byte	0x04, 0x29
        /*0066*/ 	.short	(.L_41 - .L_40)


	//   ....[0]....
.L_40:
        /*0068*/ 	.word	0xffffffff


	//   ....[1]....
        /*006c*/ 	.word	0xffffffff


	//   ....[2]....
        /*0070*/ 	.word	0xffffffff


	//   ....[3]....
        /*0074*/ 	.word	0xffffffff


	//   ....[4]....
        /*0078*/ 	.word	0xffffffff


	//   ....[5]....
        /*007c*/ 	.word	0xffffffff


	//   ....[6]....
        /*0080*/ 	.word	0xffffffff


	//   ....[7]....
        /*0084*/ 	.word	0xffffffff


	//   ....[8]....
        /*0088*/ 	.word	0xffffffff


	//   ....[9]....
        /*008c*/ 	.word	0xffffffff


	//   ....[10]....
        /*0090*/ 	.word	0xffffffff


	//   ....[11]....
        /*0094*/ 	.word	0xffffffff


	//   ....[12]....
        /*0098*/ 	.word	0xffffffff


	//----- nvinfo : EIATTR_COOP_GROUP_INSTR_OFFSETS
	.align		4
.L_41:
        /*009c*/ 	.byte	0x04, 0x28
        /*009e*/ 	.short	(.L_43 - .L_42)


	//   ....[0]....
.L_42:
        /*00a0*/ 	.word	0x00000090


	//   ....[1]....
        /*00a4*/ 	.word	0x000004d0


	//   ....[2]....
        /*00a8*/ 	.word	0x00000680


	//   ....[3]....
        /*00ac*/ 	.word	0x000007e0


	//   ....[4]....
        /*00b0*/ 	.word	0x000008e0


	//   ....[5]....
        /*00b4*/ 	.word	0x00000a50


	//   ....[6]....
        /*00b8*/ 	.word	0x00000bf0


	//   ....[7]....
        /*00bc*/ 	.word	0x00001cb0


	//   ....[8]....
        /*00c0*/ 	.word	0x00002bb0


	//   ....[9]....
        /*00c4*/ 	.word	0x00002dc0


	//   ....[10]....
        /*00c8*/ 	.word	0x00002df0


	//   ....[11]....
        /*00cc*/ 	.word	0x00003820


	//   ....[12]....
        /*00d0*/ 	.word	0x00003a50


	//----- nvinfo : EIATTR_VRC_CTA_INIT_COUNT
	.align		4
.L_43:
        /*00d4*/ 	.byte	0x02, 0x4a
        /*00d6*/ 	.byte	0x80
	.zero		1


	//----- nvinfo : EIATTR_SYSCALL_OFFSETS
	.align		4
        /*00d8*/ 	.byte	0x04, 0x46
        /*00da*/ 	.short	(.L_45 - .L_44)


	//   ....[0]....
.L_44:
        /*00dc*/ 	.word	0x000050b0


	//   ....[1]....
        /*00e0*/ 	.word	0x000051f0


	//   ....[2]....
        /*00e4*/ 	.word	0x00005a50


	//   ....[3]....
        /*00e8*/ 	.word	0x00007050


	//----- nvinfo : EIATTR_MBARRIER_INSTR_OFFSETS
	.align		4
.L_45:
        /*00ec*/ 	.byte	0x04, 0x39
        /*00ee*/ 	.short	(.L_47 - .L_46)


	//   ....[0]....
.L_46:
        /*00f0*/ 	.word	0x000005b0
        /*00f4*/ 	.word	0x000000ff
        /*00f8*/ 	.word	0x00000000
        /*00fc*/ 	.short	0x0100
        /*00fe*/ 	.byte	0x05
	.zero		1


	//   ....[1]....
        /*0100*/ 	.word	0x000005c0
        /*0104*/ 	.word	0x000000ff
        /*0108*/ 	.word	0x00000030
        /*010c*/ 	.short	0x0100
        /*010e*/ 	.byte	0x05
	.zero		1


	//   ....[2]....
        /*0110*/ 	.word	0x000005d0
        /*0114*/ 	.word	0x000000ff
        /*0118*/ 	.word	0x00000008
        /*011c*/ 	.short	0x0100
        /*011e*/ 	.byte	0x05
	.zero		1


	//   ....[3]....
        /*0120*/ 	.word	0x000005e0
        /*0124*/ 	.word	0x000000ff
        /*0128*/ 	.word	0x00000038
        /*012c*/ 	.short	0x0100
        /*012e*/ 	.byte	0x05
	.zero		1


	//   ....[4]....
        /*0130*/ 	.word	0x000005f0
        /*0134*/ 	.word	0x000000ff
        /*0138*/ 	.word	0x00000010
        /*013c*/ 	.short	0x0100
        /*013e*/ 	.byte	0x05
	.zero		1


	//   ....[5]....
        /*0140*/ 	.word	0x00000600
        /*0144*/ 	.word	0x000000ff
        /*0148*/ 	.word	0x00000040
        /*014c*/ 	.short	0x0100
        /*014e*/ 	.byte	0x05
	.zero		1


	//   ....[6]....
        /*0150*/ 	.word	0x00000610
        /*0154*/ 	.word	0x000000ff
        /*0158*/ 	.word	0x00000018
        /*015c*/ 	.short	0x0100
        /*015e*/ 	.byte	0x05
	.zero		1


	//   ....[7]....
        /*0160*/ 	.word	0x00000620
        /*0164*/ 	.word	0x000000ff
        /*0168*/ 	.word	0x00000048
        /*016c*/ 	.short	0x0100
        /*016e*/ 	.byte	0x05
	.zero		1


	//   ....[8]....
        /*0170*/ 	.word	0x00000630
        /*0174*/ 	.word	0x000000ff
        /*0178*/ 	.word	0x00000020
        /*017c*/ 	.short	0x0100
        /*017e*/ 	.byte	0x05
	.zero		1


	//   ....[9]....
        /*0180*/ 	.word	0x00000640
        /*0184*/ 	.word	0x000000ff
        /*0188*/ 	.word	0x00000050
        /*018c*/ 	.short	0x0100
        /*018e*/ 	.byte	0x05
	.zero		1


	//   ....[10]....
        /*0190*/ 	.word	0x00000650
        /*0194*/ 	.word	0x000000ff
        /*0198*/ 	.word	0x00000028
        /*019c*/ 	.short	0x0100
        /*019e*/ 	.byte	0x05
	.zero		1


	//   ....[11]....
        /*01a0*/ 	.word	0x00000660
        /*01a4*/ 	.word	0x000000ff
        /*01a8*/ 	.word	0x00000058
        /*01ac*/ 	.short	0x0100
        /*01ae*/ 	.byte	0x05
	.zero		1


	//   ....[12]....
        /*01b0*/ 	.word	0x00000790
        /*01b4*/ 	.word	0x000000ff
        /*01b8*/ 	.word	0x00000060
        /*01bc*/ 	.short	0x0100
        /*01be*/ 	.byte	0x07
	.zero		1


	//   ....[13]....
        /*01c0*/ 	.word	0x000007a0
        /*01c4*/ 	.word	0x000000ff
        /*01c8*/ 	.word	0x00000070
        /*01cc*/ 	.short	0x0100
        /*01ce*/ 	.byte	0x07
	.zero		1


	//   ....[14]....
        /*01d0*/ 	.word	0x000007b0
        /*01d4*/ 	.word	0x000000ff
        /*01d8*/ 	.word	0x00000068
        /*01dc*/ 	.short	0x0100
        /*01de*/ 	.byte	0x07
	.zero		1


	//   ....[15]....
        /*01e0*/ 	.word	0x000007c0
        /*01e4*/ 	.word	0x000000ff
        /*01e8*/ 	.word	0x00000078
        /*01ec*/ 	.short	0x0100
        /*01ee*/ 	.byte	0x07
	.zero		1


	//   ....[16]....
        /*01f0*/ 	.word	0x000008b0
        /*01f4*/ 	.word	0x000000ff
        /*01f8*/ 	.word	0x00000080
        /*01fc*/ 	.short	0x0100
        /*01fe*/ 	.byte	0x05
	.zero		1


	//   ....[17]....
        /*0200*/ 	.word	0x000008c0
        /*0204*/ 	.word	0x000000ff
        /*0208*/ 	.word	0x00000088
        /*020c*/ 	.short	0x0100
        /*020e*/ 	.byte	0x05
	.zero		1


	//   ....[18]....
        /*0210*/ 	.word	0x00000a00
        /*0214*/ 	.word	0x000000ff
        /*0218*/ 	.word	0x00000090
        /*021c*/ 	.short	0x0100
        /*021e*/ 	.byte	0x05
	.zero		1


	//   ....[19]....
        /*0220*/ 	.word	0x00000a10
        /*0224*/ 	.word	0x000000ff
        /*0228*/ 	.word	0x000000a0
        /*022c*/ 	.short	0x0100
        /*022e*/ 	.byte	0x05
	.zero		1


	//   ....[20]....
        /*0230*/ 	.word	0x00000a20
        /*0234*/ 	.word	0x000000ff
        /*0238*/ 	.word	0x00000098
        /*023c*/ 	.short	0x0100
        /*023e*/ 	.byte	0x05
	.zero		1


	//   ....[21]....
        /*0240*/ 	.word	0x00000a30
        /*0244*/ 	.word	0x000000ff
        /*0248*/ 	.word	0x000000a8
        /*024c*/ 	.short	0x0100
        /*024e*/ 	.byte	0x05
	.zero		1


	//   ....[22]....
        /*0250*/ 	.word	0x00000b60
        /*0254*/ 	.word	0x000000ff
        /*0258*/ 	.word	0x000000b0
        /*025c*/ 	.short	0x0100
        /*025e*/ 	.byte	0x07
	.zero		1


	//   ....[23]....
        /*0260*/ 	.word	0x00000b70
        /*0264*/ 	.word	0x000000ff
        /*0268*/ 	.word	0x000000d0
        /*026c*/ 	.short	0x0100
        /*026e*/ 	.byte	0x07
	.zero		1


	//   ....[24]....
        /*0270*/ 	.word	0x00000b80
        /*0274*/ 	.word	0x000000ff
        /*0278*/ 	.word	0x000000b8
        /*027c*/ 	.short	0x0100
        /*027e*/ 	.byte	0x07
	.zero		1


	//   ....[25]....
        /*0280*/ 	.word	0x00000b90
        /*0284*/ 	.word	0x000000ff
        /*0288*/ 	.word	0x000000d8
        /*028c*/ 	.short	0x0100
        /*028e*/ 	.byte	0x07
	.zero		1


	//   ....[26]....
        /*0290*/ 	.word	0x00000ba0
        /*0294*/ 	.word	0x000000ff
        /*0298*/ 	.word	0x000000c0
        /*029c*/ 	.short	0x0100
        /*029e*/ 	.byte	0x07
	.zero		1


	//   ....[27]....
        /*02a0*/ 	.word	0x00000bb0
        /*02a4*/ 	.word	0x000000ff
        /*02a8*/ 	.word	0x000000e0
        /*02ac*/ 	.short	0x0100
        /*02ae*/ 	.byte	0x07
	.zero		1


	//   ....[28]....
        /*02b0*/ 	.word	0x00000bc0
        /*02b4*/ 	.word	0x000000ff
        /*02b8*/ 	.word	0x000000c8
        /*02bc*/ 	.short	0x0100
        /*02be*/ 	.byte	0x07
	.zero		1


	//   ....[29]....
        /*02c0*/ 	.word	0x00000bd0
        /*02c4*/ 	.word	0x000000ff
        /*02c8*/ 	.word	0x000000e8
        /*02cc*/ 	.short	0x0100
        /*02ce*/ 	.byte	0x07
	.zero		1


	//   ....[30]....
        /*02d0*/ 	.word	0x00000cc0
        /*02d4*/ 	.word	0x000000ff
        /*02d8*/ 	.word	0x000000f0
        /*02dc*/ 	.short	0x0100
        /*02de*/ 	.byte	0x05
	.zero		1


	//   ....[31]....
        /*02e0*/ 	.word	0x00000cd0
        /*02e4*/ 	.word	0x000000ff
        /*02e8*/ 	.word	0x00000100
        /*02ec*/ 	.short	0x0100
        /*02ee*/ 	.byte	0x05
	.zero		1


	//   ....[32]....
        /*02f0*/ 	.word	0x00000ce0
        /*02f4*/ 	.word	0x000000ff
        /*02f8*/ 	.word	0x000000f8
        /*02fc*/ 	.short	0x0100
        /*02fe*/ 	.byte	0x05
	.zero		1


	//   ....[33]....
        /*0300*/ 	.word	0x00000cf0
        /*0304*/ 	.word	0x000000ff
        /*0308*/ 	.word	0x00000108
        /*030c*/ 	.short	0x0100
        /*030e*/ 	.byte	0x05
	.zero		1


	//   ....[34]....
        /*0310*/ 	.word	0x000015d0
        /*0314*/ 	.word	0x00000003
        /*0318*/ 	.word	0x00000100
        /*031c*/ 	.short	0x010a
        /*031e*/ 	.byte	0xff
	.zero		1


	//   ....[35]....
        /*0320*/ 	.word	0x00001600
        /*0324*/ 	.word	0x00000003
        /*0328*/ 	.word	0x000000f0
        /*032c*/ 	.short	0x0101
        /*032e*/ 	.byte	0xff
	.zero		1


	//   ....[36]....
        /*0330*/ 	.word	0x000016d0
        /*0334*/ 	.word	0x000000ff
        /*0338*/ 	.word	0x00000030
        /*033c*/ 	.short	0x010a
        /*033e*/ 	.byte	0x08
	.zero		1


	//   ....[37]....
        /*0340*/ 	.word	0x00001770
        /*0344*/ 	.word	0x000000ff
        /*0348*/ 	.word	0x00000030
        /*034c*/ 	.short	0x010a
        /*034e*/ 	.byte	0x21
	.zero		1


	//   ....[38]....
        /*0350*/ 	.word	0x000018d0
        /*0354*/ 	.word	0x000000ff
        /*0358*/ 	.word	0x00000030
        /*035c*/ 	.short	0x010a
        /*035e*/ 	.byte	0x08
	.zero		1


	//   ....[39]....
        /*0360*/ 	.word	0x000019c0
        /*0364*/ 	.word	0x000000ff
        /*0368*/ 	.word	0x00000088
        /*036c*/ 	.short	0x0101
        /*036e*/ 	.byte	0x04
	.zero		1


	//   ....[40]....
        /*0370*/ 	.word	0x000019e0
        /*0374*/ 	.word	0x000000ff
        /*0378*/ 	.word	0x00000030
        /*037c*/ 	.short	0x010a
        /*037e*/ 	.byte	0x08
	.zero		1


	//   ....[41]....
        /*0380*/ 	.word	0x00001a60
        /*0384*/ 	.word	0x000000ff
        /*0388*/ 	.word	0x00000030
        /*038c*/ 	.short	0x010a
        /*038e*/ 	.byte	0x11
	.zero		1


	//   ....[42]....
        /*0390*/ 	.word	0x00001bc0
        /*0394*/ 	.word	0x000000ff
        /*0398*/ 	.word	0x00000030
        /*039c*/ 	.short	0x010a
        /*039e*/ 	.byte	0x08
	.zero		1


	//   ....[43]....
        /*03a0*/ 	.word	0x00001ce0
        /*03a4*/ 	.word	0x00000002
        /*03a8*/ 	.word	0x00000090
        /*03ac*/ 	.short	0x010a
        /*03ae*/ 	.byte	0xff
	.zero		1


	//   ....[44]....
        /*03b0*/ 	.word	0x00001da0
        /*03b4*/ 	.word	0x00000002
        /*03b8*/ 	.word	0x00000000
        /*03bc*/ 	.short	0x0101
        /*03be*/ 	.byte	0xff
	.zero		1


	//   ....[45]....
        /*03c0*/ 	.word	0x00002300
        /*03c4*/ 	.word	0x000000ff
        /*03c8*/ 	.word	0x00000000
        /*03cc*/ 	.short	0x010a
        /*03ce*/ 	.byte	0x05
	.zero		1


	//   ....[46]....
        /*03d0*/ 	.word	0x00002390
        /*03d4*/ 	.word	0x000000ff
        /*03d8*/ 	.word	0x00000000
        /*03dc*/ 	.short	0x010a
        /*03de*/ 	.byte	0x05
	.zero		1


	//   ....[47]....
        /*03e0*/ 	.word	0x00002420
        /*03e4*/ 	.word	0x000000ff
        /*03e8*/ 	.word	0x00000000
        /*03ec*/ 	.short	0x010a
        /*03ee*/ 	.byte	0x05
	.zero		1


	//   ....[48]....
        /*03f0*/ 	.word	0x000024b0
        /*03f4*/ 	.word	0x000000ff
        /*03f8*/ 	.word	0x00000000
        /*03fc*/ 	.short	0x010a
        /*03fe*/ 	.byte	0x05
	.zero		1


	//   ....[49]....
        /*0400*/ 	.word	0x00002540
        /*0404*/ 	.word	0x000000ff
        /*0408*/ 	.word	0x00000000
        /*040c*/ 	.short	0x010a
        /*040e*/ 	.byte	0x05
	.zero		1


	//   ....[50]....
        /*0410*/ 	.word	0x000025e0
        /*0414*/ 	.word	0x00000000
        /*0418*/ 	.word	0x00000000
        /*041c*/ 	.short	0x010a
        /*041e*/ 	.byte	0xff
	.zero		1


	//   ....[51]....
        /*0420*/ 	.word	0x00002700
        /*0424*/ 	.word	0x00000000
        /*0428*/ 	.word	0x000000f0
        /*042c*/ 	.short	0x010a
        /*042e*/ 	.byte	0xff
	.zero		1


	//   ....[52]....
        /*0430*/ 	.word	0x00002760
        /*0434*/ 	.word	0x00000004
        /*0438*/ 	.word	0x00000000
        /*043c*/ 	.short	0x0101
        /*043e*/ 	.byte	0xff
	.zero		1


	//   ....[53]....
        /*0440*/ 	.word	0x00002780
        /*0444*/ 	.word	0x000000ff
        /*0448*/ 	.word	0x000000a0
        /*044c*/ 	.short	0x010a
        /*044e*/ 	.byte	0x05
	.zero		1


	//   ....[54]....
        /*0450*/ 	.word	0x000028a0
        /*0454*/ 	.word	0x00000000
        /*0458*/ 	.word	0x00000090
        /*045c*/ 	.short	0x010a
        /*045e*/ 	.byte	0xff
	.zero		1


	//   ....[55]....
        /*0460*/ 	.word	0x000029b0
        /*0464*/ 	.word	0x00000000
        /*0468*/ 	.word	0x00000000
        /*046c*/ 	.short	0x0101
        /*046e*/ 	.byte	0xff
	.zero		1


	//   ....[56]....
        /*0470*/ 	.word	0x00002a40
        /*0474*/ 	.word	0x000000ff
        /*0478*/ 	.word	0x000000a0
        /*047c*/ 	.short	0x0106
        /*047e*/ 	.byte	0x05
	.zero		1


	//   ....[57]....
        /*0480*/ 	.word	0x00002a60
        /*0484*/ 	.word	0x000000ff
        /*0488*/ 	.word	0x000000a0
        /*048c*/ 	.short	0x010a
        /*048e*/ 	.byte	0x05
	.zero		1


	//   ....[58]....
        /*0490*/ 	.word	0x00002af0
        /*0494*/ 	.word	0x000000ff
        /*0498*/ 	.word	0x000000a0
        /*049c*/ 	.short	0x0106
        /*049e*/ 	.byte	0x04
	.zero		1


	//   ....[59]....
        /*04a0*/ 	.word	0x00002b30
        /*04a4*/ 	.word	0x00000000
        /*04a8*/ 	.word	0x000000a0
        /*04ac*/ 	.short	0x010a
        /*04ae*/ 	.byte	0xff
	.zero		1


	//   ....[60]....
        /*04b0*/ 	.word	0x00003070
        /*04b4*/ 	.word	0x00000000
        /*04b8*/ 	.word	0x00000090
        /*04bc*/ 	.short	0x010a
        /*04be*/ 	.byte	0xff
	.zero		1


	//   ....[61]....
        /*04c0*/ 	.word	0x00003180
        /*04c4*/ 	.word	0x00000003
        /*04c8*/ 	.word	0x00000000
        /*04cc*/ 	.short	0x0101
        /*04ce*/ 	.byte	0xff
	.zero		1


	//   ....[62]....
        /*04d0*/ 	.word	0x00003190
        /*04d4*/ 	.word	0x000000ff
        /*04d8*/ 	.word	0x00000000
        /*04dc*/ 	.short	0x010a
        /*04de*/ 	.byte	0x06
	.zero		1


	//   ....[63]....
        /*04e0*/ 	.word	0x000031b0
        /*04e4*/ 	.word	0x000000ff
        /*04e8*/ 	.word	0x000000d0
        /*04ec*/ 	.short	0x010a
        /*04ee*/ 	.byte	0x07
	.zero		1


	//   ....[64]....
        /*04f0*/ 	.word	0x00003280
        /*04f4*/ 	.word	0x000000ff
        /*04f8*/ 	.word	0x00000000
        /*04fc*/ 	.short	0x010a
        /*04fe*/ 	.byte	0x06
	.zero		1


	//   ....[65]....
        /*0500*/ 	.word	0x000033b0
        /*0504*/ 	.word	0x000000ff
        /*0508*/ 	.word	0x00000000
        /*050c*/ 	.short	0x010a
        /*050e*/ 	.byte	0x1a
	.zero		1


	//   ....[66]....
        /*0510*/ 	.word	0x00003650
        /*0514*/ 	.word	0x000000ff
        /*0518*/ 	.word	0x00000000
        /*051c*/ 	.short	0x010a
        /*051e*/ 	.byte	0x06
	.zero		1


	//   ....[67]....
        /*0520*/ 	.word	0x000036e0
        /*0524*/ 	.word	0x000000ff
        /*0528*/ 	.word	0x00000000
        /*052c*/ 	.short	0x010a
        /*052e*/ 	.byte	0x06
	.zero		1


	//   ....[68]....
        /*0530*/ 	.word	0x00003770
        /*0534*/ 	.word	0x000000ff
        /*0538*/ 	.word	0x00000000
        /*053c*/ 	.short	0x010a
        /*053e*/ 	.byte	0x06
	.zero		1


	//   ....[69]....
        /*0540*/ 	.word	0x00003800
        /*0544*/ 	.word	0x000000ff
        /*0548*/ 	.word	0x00000000
        /*054c*/ 	.short	0x010a
        /*054e*/ 	.byte	0x07
	.zero		1


	//   ....[70]....
        /*0550*/ 	.word	0x00003c60
        /*0554*/ 	.word	0x00000000
        /*0558*/ 	.word	0x00000090
        /*055c*/ 	.short	0x010a
        /*055e*/ 	.byte	0xff
	.zero		1


	//   ....[71]....
        /*0560*/ 	.word	0x00003d20
        /*0564*/ 	.word	0x00000000
        /*0568*/ 	.word	0x00000000
        /*056c*/ 	.short	0x0101
        /*056e*/ 	.byte	0xff
	.zero		1


	//   ....[72]....
        /*0570*/ 	.word	0x00004040
        /*0574*/ 	.word	0x000000ff
        /*0578*/ 	.word	0x00000088
        /*057c*/ 	.short	0x010a
        /*057e*/ 	.byte	0x07
	.zero		1


	//   ....[73]....
        /*0580*/ 	.word	0x00004230
        /*0584*/ 	.word	0x000000ff
        /*0588*/ 	.word	0x00000070
        /*058c*/ 	.short	0x010a
        /*058e*/ 	.byte	0x07
	.zero		1


	//   ....[74]....
        /*0590*/ 	.word	0x00004400
        /*0594*/ 	.word	0x000000ff
        /*0598*/ 	.word	0x00000060
        /*059c*/ 	.short	0x010b
        /*059e*/ 	.byte	0x07
	.zero		1


	//   ....[75]....
        /*05a0*/ 	.word	0x00004470
        /*05a4*/ 	.word	0x000000ff
        /*05a8*/ 	.word	0x00000000
        /*05ac*/ 	.short	0x0101
        /*05ae*/ 	.byte	0x08
	.zero		1


	//   ....[76]....
        /*05b0*/ 	.word	0x000044a0
        /*05b4*/ 	.word	0x000000ff
        /*05b8*/ 	.word	0x00000078
        /*05bc*/ 	.short	0x010a
        /*05be*/ 	.byte	0x07
	.zero		1


	//   ....[77]....
        /*05c0*/ 	.word	0x000046b0
        /*05c4*/ 	.word	0x000000ff
        /*05c8*/ 	.word	0x00000068
        /*05cc*/ 	.short	0x010b
        /*05ce*/ 	.byte	0x07
	.zero		1


	//   ....[78]....
        /*05d0*/ 	.word	0x000046d0
        /*05d4*/ 	.word	0x000000ff
        /*05d8*/ 	.word	0x00000000
        /*05dc*/ 	.short	0x0101
        /*05de*/ 	.byte	0x0d
	.zero		1


	//   ....[79]....
        /*05e0*/ 	.word	0x00004700
        /*05e4*/ 	.word	0x000000ff
        /*05e8*/ 	.word	0x00000070
        /*05ec*/ 	.short	0x010a
        /*05ee*/ 	.byte	0x07
	.zero		1


	//   ....[80]....
        /*05f0*/ 	.word	0x00004740
        /*05f4*/ 	.word	0x00000000
        /*05f8*/ 	.word	0x00000078
        /*05fc*/ 	.short	0x010a
        /*05fe*/ 	.byte	0xff
	.zero		1


	//   ....[81]....
        /*0600*/ 	.word	0x00004a80
        /*0604*/ 	.word	0x00000000
        /*0608*/ 	.word	0x00000090
        /*060c*/ 	.short	0x010a
        /*060e*/ 	.byte	0xff
	.zero		1


	//   ....[82]....
        /*0610*/ 	.word	0x00004b90
        /*0614*/ 	.word	0x00000000
        /*0618*/ 	.word	0x00000000
        /*061c*/ 	.short	0x0101
        /*061e*/ 	.byte	0xff
	.zero		1


	//   ....[83]....
        /*0620*/ 	.word	0x000055f0
        /*0624*/ 	.word	0x00000003
        /*0628*/ 	.word	0x00000060
        /*062c*/ 	.short	0x010a
        /*062e*/ 	.byte	0xff
	.zero		1


	//   ....[84]....
        /*0630*/ 	.word	0x00005630
        /*0634*/ 	.word	0x00000074
        /*0638*/ 	.word	0x000000b0
        /*063c*/ 	.short	0x010a
        /*063e*/ 	.byte	0xff
	.zero		1


	//   ....[85]....
        /*0640*/ 	.word	0x00005770
        /*0644*/ 	.word	0x00000003
        /*0648*/ 	.word	0x00000060
        /*064c*/ 	.short	0x010a
        /*064e*/ 	.byte	0xff
	.zero		1


	//   ....[86]....
        /*0650*/ 	.word	0x000058b0
        /*0654*/ 	.word	0x00000000
        /*0658*/ 	.word	0x00000000
        /*065c*/ 	.short	0x0101
        /*065e*/ 	.byte	0xff
	.zero		1


	//   ....[87]....
        /*0660*/ 	.word	0x00005930
        /*0664*/ 	.word	0x00000074
        /*0668*/ 	.word	0x000000b0
        /*066c*/ 	.short	0x010a
        /*066e*/ 	.byte	0xff
	.zero		1


	//   ....[88]....
        /*0670*/ 	.word	0x00006cc0
        /*0674*/ 	.word	0x0000007d
        /*0678*/ 	.word	0x00000060
        /*067c*/ 	.short	0x010a
        /*067e*/ 	.byte	0xff
	.zero		1


	//   ....[89]....
        /*0680*/ 	.word	0x00006d90
        /*0684*/ 	.word	0x0000007d
        /*0688*/ 	.word	0x00000060
        /*068c*/ 	.short	0x010a
        /*068e*/ 	.byte	0xff
	.zero		1


	//   ....[90]....
        /*0690*/ 	.word	0x00006ed0
        /*0694*/ 	.word	0x00000000
        /*0698*/ 	.word	0x00000000
        /*069c*/ 	.short	0x0101
        /*069e*/ 	.byte	0xff
	.zero		1


	//   ....[91]....
        /*06a0*/ 	.word	0x00007310
        /*06a4*/ 	.word	0x000000ff
        /*06a8*/ 	.word	0x00000000
        /*06ac*/ 	.short	0x0101
        /*06ae*/ 	.byte	0x05
	.zero		1


	//   ....[92]....
        /*06b0*/ 	.word	0x00008450
        /*06b4*/ 	.word	0x00000003
        /*06b8*/ 	.word	0x00000100
        /*06bc*/ 	.short	0x010a
        /*06be*/ 	.byte	0xff
	.zero		1


	//   ....[93]....
        /*06c0*/ 	.word	0x000084b0
        /*06c4*/ 	.word	0x00000002
        /*06c8*/ 	.word	0x00000030
        /*06cc*/ 	.short	0x010a
        /*06ce*/ 	.byte	0xff
	.zero		1


	//   ....[94]....
        /*06d0*/ 	.word	0x00008510
        /*06d4*/ 	.word	0x00000002
        /*06d8*/ 	.word	0x00000030
        /*06dc*/ 	.short	0x010a
        /*06de*/ 	.byte	0xff
	.zero		1


	//   ....[95]....
        /*06e0*/ 	.word	0x00008560
        /*06e4*/ 	.word	0x00000002
        /*06e8*/ 	.word	0x00000090
        /*06ec*/ 	.short	0x010a
        /*06ee*/ 	.byte	0xff
	.zero		1


	//   ....[96]....
        /*06f0*/ 	.word	0x000085c0
        /*06f4*/ 	.word	0x00000000
        /*06f8*/ 	.word	0x00000000
        /*06fc*/ 	.short	0x010a
        /*06fe*/ 	.byte	0xff
	.zero		1


	//   ....[97]....
        /*0700*/ 	.word	0x00008620
        /*0704*/ 	.word	0x00000000
        /*0708*/ 	.word	0x00000000
        /*070c*/ 	.short	0x010a
        /*070e*/ 	.byte	0xff
	.zero		1


	//   ....[98]....
        /*0710*/ 	.word	0x00008680
        /*0714*/ 	.word	0x00000000
        /*0718*/ 	.word	0x00000000
        /*071c*/ 	.short	0x010a
        /*071e*/ 	.byte	0xff
	.zero		1


	//   ....[99]....
        /*0720*/ 	.word	0x000086e0
        /*0724*/ 	.word	0x00000000
        /*0728*/ 	.word	0x00000000
        /*072c*/ 	.short	0x010a
        /*072e*/ 	.byte	0xff
	.zero		1


	//   ....[100]....
        /*0730*/ 	.word	0x00008740
        /*0734*/ 	.word	0x00000000
        /*0738*/ 	.word	0x00000000
        /*073c*/ 	.short	0x010a
        /*073e*/ 	.byte	0xff
	.zero		1


	//   ....[101]....
        /*0740*/ 	.word	0x00008790
        /*0744*/ 	.word	0x00000000
        /*0748*/ 	.word	0x000000f0
        /*074c*/ 	.short	0x010a
        /*074e*/ 	.byte	0xff
	.zero		1


	//   ....[102]....
        /*0750*/ 	.word	0x000087f0
        /*0754*/ 	.word	0x00000000
        /*0758*/ 	.word	0x000000a0
        /*075c*/ 	.short	0x010a
        /*075e*/ 	.byte	0xff
	.zero		1


	//   ....[103]....
        /*0760*/ 	.word	0x00008840
        /*0764*/ 	.word	0x00000000
        /*0768*/ 	.word	0x00000090
        /*076c*/ 	.short	0x010a
        /*076e*/ 	.byte	0xff
	.zero		1


	//   ....[104]....
        /*0770*/ 	.word	0x000088a0
        /*0774*/ 	.word	0x00000000
        /*0778*/ 	.word	0x000000a0
        /*077c*/ 	.short	0x010a
        /*077e*/ 	.byte	0xff
	.zero		1


	//   ....[105]....
        /*0780*/ 	.word	0x000088f0
        /*0784*/ 	.word	0x00000000
        /*0788*/ 	.word	0x00000090
        /*078c*/ 	.short	0x010a
        /*078e*/ 	.byte	0xff
	.zero		1


	//   ....[106]....
        /*0790*/ 	.word	0x00008950
        /*0794*/ 	.word	0x00000003
        /*0798*/ 	.word	0x000000d0
        /*079c*/ 	.short	0x010a
        /*079e*/ 	.byte	0xff
	.zero		1


	//   ....[107]....
        /*07a0*/ 	.word	0x000089b0
        /*07a4*/ 	.word	0x00000000
        /*07a8*/ 	.word	0x00000000
        /*07ac*/ 	.short	0x010a
        /*07ae*/ 	.byte	0xff
	.zero		1


	//   ....[108]....
        /*07b0*/ 	.word	0x00008a10
        /*07b4*/ 	.word	0x00000000
        /*07b8*/ 	.word	0x00000000
        /*07bc*/ 	.short	0x010a
        /*07be*/ 	.byte	0xff
	.zero		1


	//   ....[109]....
        /*07c0*/ 	.word	0x00008a70
        /*07c4*/ 	.word	0x00000000
        /*07c8*/ 	.word	0x00000000
        /*07cc*/ 	.short	0x010a
        /*07ce*/ 	.byte	0xff
	.zero		1


	//   ....[110]....
        /*07d0*/ 	.word	0x00008ad0
        /*07d4*/ 	.word	0x00000000
        /*07d8*/ 	.word	0x00000000
        /*07dc*/ 	.short	0x010a
        /*07de*/ 	.byte	0xff
	.zero		1


	//   ....[111]....
        /*07e0*/ 	.word	0x00008b30
        /*07e4*/ 	.word	0x00000000
        /*07e8*/ 	.word	0x00000000
        /*07ec*/ 	.short	0x010a
        /*07ee*/ 	.byte	0xff
	.zero		1


	//   ....[112]....
        /*07f0*/ 	.word	0x00008b80
        /*07f4*/ 	.word	0x00000000
        /*07f8*/ 	.word	0x00000090
        /*07fc*/ 	.short	0x010a
        /*07fe*/ 	.byte	0xff
	.zero		1


	//   ....[113]....
        /*0800*/ 	.word	0x00008be0
        /*0804*/ 	.word	0x00000000
        /*0808*/ 	.word	0x00000088
        /*080c*/ 	.short	0x010a
        /*080e*/ 	.byte	0xff
	.zero		1


	//   ....[114]....
        /*0810*/ 	.word	0x00008c40
        /*0814*/ 	.word	0x00000003
        /*0818*/ 	.word	0x00000070
        /*081c*/ 	.short	0x010a
        /*081e*/ 	.byte	0xff
	.zero		1


	//   ....[115]....
        /*0820*/ 	.word	0x00008ca0
        /*0824*/ 	.word	0x00000003
        /*0828*/ 	.word	0x00000078
        /*082c*/ 	.short	0x010a
        /*082e*/ 	.byte	0xff
	.zero		1


	//   ....[116]....
        /*0830*/ 	.word	0x00008d00
        /*0834*/ 	.word	0x00000000
        /*0838*/ 	.word	0x00000070
        /*083c*/ 	.short	0x010a
        /*083e*/ 	.byte	0xff
	.zero		1


	//   ....[117]....
        /*0840*/ 	.word	0x00008d50
        /*0844*/ 	.word	0x00000000
        /*0848*/ 	.word	0x00000090
        /*084c*/ 	.short	0x010a
        /*084e*/ 	.byte	0xff
	.zero		1


	//   ....[118]....
        /*0850*/ 	.word	0x00008da0
        /*0854*/ 	.word	0x00000003
        /*0858*/ 	.word	0x00000060
        /*085c*/ 	.short	0x010a
        /*085e*/ 	.byte	0xff
	.zero		1


	//   ....[119]....
        /*0860*/ 	.word	0x00008df0
        /*0864*/ 	.word	0x00000074
        /*0868*/ 	.word	0x000000b0
        /*086c*/ 	.short	0x010a
        /*086e*/ 	.byte	0xff
	.zero		1


	//   ....[120]....
        /*0870*/ 	.word	0x00008e40
        /*0874*/ 	.word	0x0000007d
        /*0878*/ 	.word	0x00000060
        /*087c*/ 	.short	0x010a
        /*087e*/ 	.byte	0xff
	.zero		1


	//----- nvinfo : EIATTR_NUM_MBARRIERS
	.align		4
.L_47:
        /*0880*/ 	.byte	0x03, 0x38
        /*0882*/ 	.short	0x0022


	//----- nvinfo : EIATTR_EXIT_INSTR_OFFSETS
	.align		4
        /*0884*/ 	.byte	0x04, 0x1c
        /*0886*/ 	.short	(.L_49 - .L_48)


	//   ....[0]....
.L_48:
        /*0888*/ 	.word	0x00002610


	//   ....[1]....
        /*088c*/ 	.word	0x00002b00


	//   ....[2]....
        /*0890*/ 	.word	0x00002b60


	//   ....[3]....
        /*0894*/ 	.word	0x00003a60


	//   ....[4]....
        /*0898*/ 	.word	0x00004770


	//   ....[5]....
        /*089c*/ 	.word	0x000047b0


	//   ....[6]....
        /*08a0*/ 	.word	0x00008440


	//----- nvinfo : EIATTR_MAX_THREADS
	.align		4
.L_49:
        /*08a4*/ 	.byte	0x04, 0x05
        /*08a6*/ 	.short	(.L_51 - .L_50)
.L_50:
        /*08a8*/ 	.word	0x00000100
        /*08ac*/ 	.word	0x00000001
        /*08b0*/ 	.word	0x00000001


	//----- nvinfo : EIATTR_CRS_STACK_SIZE
	.align		4
.L_51:
        /*08b4*/ 	.byte	0x04, 0x1e
        /*08b6*/ 	.short	(.L_53 - .L_52)
.L_52:
        /*08b8*/ 	.word	0x00000000


	//----- nvinfo : EIATTR_CBANK_PARAM_SIZE
	.align		4
.L_53:
        /*08bc*/ 	.byte	0x03, 0x19
        /*08be*/ 	.short	0x0800


	//----- nvinfo : EIATTR_PARAM_CBANK
	.align		4
        /*08c0*/ 	.byte	0x04, 0x0a
        /*08c2*/ 	.short	(.L_55 - .L_54)
	.align		4
.L_54:
        /*08c4*/ 	.word	index@(.nv.constant0._ZN7cutlass13device_kernelINS_4gemm6kernel13GemmUniversalIN4cute5tupleIJiiiiEEENS1_10collective13CollectiveMmaINS1_35MainloopSm100TmaUmmaWarpSpecializedILi6ELi2ELi4ENS5_IJNS4_1CILi1EEESB_SB_EEEEENS5_IJNSA_ILi128EEESE_SE_EEEaNS5_IJlSB_lEEEaSG_NS4_8TiledMMAINS4_8MMA_AtomIJNS4_15SM100_MMA_S8_SSIaaiLi128ELi128ELNS4_4UMMA5MajorE0ELSL_0ELNSK_8SaturateE0EEEEEENS4_6LayoutISC_NS5_IJNSA_ILi0EEESQ_SQ_EEEEENS5_IJNS4_10UnderscoreEST_ST_EEEEENS4_13SM90_TMA_LOADENS4_14ComposedLayoutINS4_7SwizzleILi3ELi4ELi3EEENS4_18smem_ptr_flag_bitsILi8EEENSP_INS5_IJNSA_ILi8EEESE_EEENS5_IJSE_SB_EEEEEEEvNS4_8identityESW_S16_vS17_EENS_8epilogue10collective18CollectiveEpilogueINS19_23Sm100TmaWarpSpecializedILi2ELi2ELi64ELb0ELb0EEEJSF_NS5_IJNSP_ISE_SB_EENSP_INSA_ILi64EEESB_EEEEEaSG_aSG_NS19_6fusion15FusionCallbacksIS1D_NS1I_17LinearCombinationIaiaiLNS_15FloatRoundStyleE2EEESF_S1H_JEEENS4_5SM1004TMEM4LOAD26SM100_TMEM_LOAD_32dp32b64xESW_NSX_INSY_ILi2ELi4ELi3EEES11_NSP_INS5_IJS12_S1F_EEENS5_IJS1F_SB_EEEEEEENS4_39AutoVectorizingCopyWithAssumedAlignmentILi128EEENS4_14SM90_TMA_STOREES1W_S1Y_S1Y_EEEvvEEEEvNT_6ParamsE)
        /*08c8*/ 	.short	0x0380
        /*08ca*/ 	.short	0x0800


	//----- nvinfo : EIATTR_SW_WAR
	.align		4
.L_55:
        /*08cc*/ 	.byte	0x04, 0x36
        /*08ce*/ 	.short	(.L_57 - .L_56)
.L_56:
        /*08d0*/ 	.word	0x00000008
.L_57:


//--------------------- .nv.callgraph             --------------------------
	.section	.nv.callgraph,"",@"SHT_CUDA_CALLGRAPH"
	.align	4
	.sectionentsize	8
	.align		4
        /*0000*/ 	.word	0x00000000
	.align		4
        /*0004*/ 	.word	0xffffffff
	.align		4
        /*0008*/ 	.word	index@(_ZN7cutlass13device_kernelINS_4gemm6kernel13GemmUniversalIN4cute5tupleIJiiiiEEENS1_10collective13CollectiveMmaINS1_35MainloopSm100TmaUmmaWarpSpecializedILi6ELi2ELi4ENS5_IJNS4_1CILi1EEESB_SB_EEEEENS5_IJNSA_ILi128EEESE_SE_EEEaNS5_IJlSB_lEEEaSG_NS4_8TiledMMAINS4_8MMA_AtomIJNS4_15SM100_MMA_S8_SSIaaiLi128ELi128ELNS4_4UMMA5MajorE0ELSL_0ELNSK_8SaturateE0EEEEEENS4_6LayoutISC_NS5_IJNSA_ILi0EEESQ_SQ_EEEEENS5_IJNS4_10UnderscoreEST_ST_EEEEENS4_13SM90_TMA_LOADENS4_14ComposedLayoutINS4_7SwizzleILi3ELi4ELi3EEENS4_18smem_ptr_flag_bitsILi8EEENSP_INS5_IJNSA_ILi8EEESE_EEENS5_IJSE_SB_EEEEEEEvNS4_8identityESW_S16_vS17_EENS_8epilogue10collective18CollectiveEpilogueINS19_23Sm100TmaWarpSpecializedILi2ELi2ELi64ELb0ELb0EEEJSF_NS5_IJNSP_ISE_SB_EENSP_INSA_ILi64EEESB_EEEEEaSG_aSG_NS19_6fusion15FusionCallbacksIS1D_NS1I_17LinearCombinationIaiaiLNS_15FloatRoundStyleE2EEESF_S1H_JEEENS4_5SM1004TMEM4LOAD26SM100_TMEM_LOAD_32dp32b64xESW_NSX_INSY_ILi2ELi4ELi3EEES11_NSP_INS5_IJS12_S1F_EEENS5_IJS1F_SB_EEEEEEENS4_39AutoVectorizingCopyWithAssumedAlignmentILi128EEENS4_14SM90_TMA_STOREES1W_S1Y_S1Y_EEEvvEEEEvNT_6ParamsE)
	.align		4
        /*000c*/ 	.word	index@(__assertfail)
	.align		4
        /*0010*/ 	.word	0x00000000
	.align		4
        /*0014*/ 	.word	0xfffffffe
	.align		4
        /*0018*/ 	.word	0x00000000
	.align		4
        /*001c*/ 	.word	0xfffffffd
	.align		4
        /*0020*/ 	.word	0x00000000
	.align		4
        /*0024*/ 	.word	0xfffffffc


//--------------------- .nv.constant4             --------------------------
	.section	.nv.constant4,"a",@progbits
	.align	8
	.align		8
.nv.constant4:
        /*0000*/ 	.dword	__assertfail
	.align		8
        /*0008*/ 	.dword	__unnamed_1
	.align		8
        /*0010*/ 	.dword	__unnamed_2
	.align		8
        /*0018*/ 	.dword	_ZN40_INTERNAL_42389df4_4_k_cu_8453c3b7_197544cuda3std3__45__cpo5beginE
	.align		8
        /*0020*/ 	.dword	_ZN40_INTERNAL_42389df4_4_k_cu_8453c3b7_197544cuda3std3__45__cpo3endE
	.align		8
        /*0028*/ 	.dword	_ZN40_INTERNAL_42389df4_4_k_cu_8453c3b7_197544cuda3std3__45__cpo6cbeginE
	.align		8
        /*0030*/ 	.dword	_ZN40_INTERNAL_42389df4_4_k_cu_8453c3b7_197544cuda3std3__45__cpo4cendE
	.align		8
        /*0038*/ 	.dword	_ZN40_INTERNAL_42389df4_4_k_cu_8453c3b7_197544cuda3std3__442_GLOBAL__N__42389df4_4_k_cu_8453c3b7_197546ignoreE
	.align		8
        /*0040*/ 	.dword	_ZN40_INTERNAL_42389df4_4_k_cu_8453c3b7_197544cuda3std3__419piecewise_constructE
	.align		8
        /*0048*/ 	.dword	_ZN40_INTERNAL_42389df4_4_k_cu_8453c3b7_197544cuda3std3__48in_placeE
	.align		8
        /*0050*/ 	.dword	_ZN40_INTERNAL_42389df4_4_k_cu_8453c3b7_197544cuda3std6ranges3__45__cpo4swapE
	.align		8
        /*0058*/ 	.dword	_ZN40_INTERNAL_42389df4_4_k_cu_8453c3b7_197544cuda3std6ranges3__45__cpo9iter_moveE
	.align		8
        /*0060*/ 	.dword	_ZN40_INTERNAL_42389df4_4_k_cu_8453c3b7_197544cute7productE
	.align		8
        /*0068*/ 	.dword	_ZN40_INTERNAL_42389df4_4_k_cu_8453c3b7_197544cute1_E
	.align		8
        /*0070*/ 	.dword	$str$25
	.align		8
        /*0078*/ 	.dword	$str$26
	.align		8
        /*0080*/ 	.dword	$str$27
	.align		8
        /*0088*/ 	.dword	$str$28


//--------------------- .text._ZN7cutlass13device_kernelINS_4gemm6kernel13GemmUniversalIN4cute5tupleIJiiiiEEENS1_10collective13CollectiveMmaINS1_35MainloopSm100TmaUmmaWarpSpecializedILi6ELi2ELi4ENS5_IJNS4_1CILi1EEESB_SB_EEEEENS5_IJNSA_ILi128EEESE_SE_EEEaNS5_IJlSB_lEEEaSG_NS4_8TiledMMAINS4_8MMA_AtomIJNS4_15SM100_MMA_S8_SSIaaiLi128ELi128ELNS4_4UMMA5MajorE0ELSL_0ELNSK_8SaturateE0EEEEEENS4_6LayoutISC_NS5_IJNSA_ILi0EEESQ_SQ_EEEEENS5_IJNS4_10UnderscoreEST_ST_EEEEENS4_13SM90_TMA_LOADENS4_14ComposedLayoutINS4_7SwizzleILi3ELi4ELi3EEENS4_18smem_ptr_flag_bitsILi8EEENSP_INS5_IJNSA_ILi8EEESE_EEENS5_IJSE_SB_EEEEEEEvNS4_8identityESW_S16_vS17_EENS_8epilogue10collective18CollectiveEpilogueINS19_23Sm100TmaWarpSpecializedILi2ELi2ELi64ELb0ELb0EEEJSF_NS5_IJNSP_ISE_SB_EENSP_INSA_ILi64EEESB_EEEEEaSG_aSG_NS19_6fusion15FusionCallbacksIS1D_NS1I_17LinearCombinationIaiaiLNS_15FloatRoundStyleE2EEESF_S1H_JEEENS4_5SM1004TMEM4LOAD26SM100_TMEM_LOAD_32dp32b64xESW_NSX_INSY_ILi2ELi4ELi3EEES11_NSP_INS5_IJS12_S1F_EEENS5_IJS1F_SB_EEEEEEENS4_39AutoVectorizingCopyWithAssumedAlignmentILi128EEENS4_14SM90_TMA_STOREES1W_S1Y_S1Y_EEEvvEEEEvNT_6ParamsE --------------------------
	.section	.text._ZN7cutlass13device_kernelINS_4gemm6kernel13GemmUniversalIN4cute5tupleIJiiiiEEENS1_10collective13CollectiveMmaINS1_35MainloopSm100TmaUmmaWarpSpecializedILi6ELi2ELi4ENS5_IJNS4_1CILi1EEESB_SB_EEEEENS5_IJNSA_ILi128EEESE_SE_EEEaNS5_IJlSB_lEEEaSG_NS4_8TiledMMAINS4_8MMA_AtomIJNS4_15SM100_MMA_S8_SSIaaiLi128ELi128ELNS4_4UMMA5MajorE0ELSL_0ELNSK_8SaturateE0EEEEEENS4_6LayoutISC_NS5_IJNSA_ILi0EEESQ_SQ_EEEEENS5_IJNS4_10UnderscoreEST_ST_EEEEENS4_13SM90_TMA_LOADENS4_14ComposedLayoutINS4_7SwizzleILi3ELi4ELi3EEENS4_18smem_ptr_flag_bitsILi8EEENSP_INS5_IJNSA_ILi8EEESE_EEENS5_IJSE_SB_EEEEEEEvNS4_8identityESW_S16_vS17_EENS_8epilogue10collective18CollectiveEpilogueINS19_23Sm100TmaWarpSpecializedILi2ELi2ELi64ELb0ELb0EEEJSF_NS5_IJNSP_ISE_SB_EENSP_INSA_ILi64EEESB_EEEEEaSG_aSG_NS19_6fusion15FusionCallbacksIS1D_NS1I_17LinearCombinationIaiaiLNS_15FloatRoundStyleE2EEESF_S1H_JEEENS4_5SM1004TMEM4LOAD26SM100_TMEM_LOAD_32dp32b64xESW_NSX_INSY_ILi2ELi4ELi3EEES11_NSP_INS5_IJS12_S1F_EEENS5_IJS1F_SB_EEEEEEENS4_39AutoVectorizingCopyWithAssumedAlignmentILi128EEENS4_14SM90_TMA_STOREES1W_S1Y_S1Y_EEEvvEEEEvNT_6ParamsE,"ax",@progbits
	.align	128
.text._ZN7cutlass13device_kernelINS_4gemm6kernel13GemmUniversalIN4cute5tupleIJiiiiEEENS1_10collective13CollectiveMmaINS1_35MainloopSm100TmaUmmaWarpSpecializedILi6ELi2ELi4ENS5_IJNS4_1CILi1EEESB_SB_EEEEENS5_IJNSA_ILi128EEESE_SE_EEEaNS5_IJlSB_lEEEaSG_NS4_8TiledMMAINS4_8MMA_AtomIJNS4_15SM100_MMA_S8_SSIaaiLi128ELi128ELNS4_4UMMA5MajorE0ELSL_0ELNSK_8SaturateE0EEEEEENS4_6LayoutISC_NS5_IJNSA_ILi0EEESQ_SQ_EEEEENS5_IJNS4_10UnderscoreEST_ST_EEEEENS4_13SM90_TMA_LOADENS4_14ComposedLayoutINS4_7SwizzleILi3ELi4ELi3EEENS4_18smem_ptr_flag_bitsILi8EEENSP_INS5_IJNSA_ILi8EEESE_EEENS5_IJSE_SB_EEEEEEEvNS4_8identityESW_S16_vS17_EENS_8epilogue10collective18CollectiveEpilogueINS19_23Sm100TmaWarpSpecializedILi2ELi2ELi64ELb0ELb0EEEJSF_NS5_IJNSP_ISE_SB_EENSP_INSA_ILi64EEESB_EEEEEaSG_aSG_NS19_6fusion15FusionCallbacksIS1D_NS1I_17LinearCombinationIaiaiLNS_15FloatRoundStyleE2EEESF_S1H_JEEENS4_5SM1004TMEM4LOAD26SM100_TMEM_LOAD_32dp32b64xESW_NSX_INSY_ILi2ELi4ELi3EEES11_NSP_INS5_IJS12_S1F_EEENS5_IJS1F_SB_EEEEEEENS4_39AutoVectorizingCopyWithAssumedAlignmentILi128EEENS4_14SM90_TMA_STOREES1W_S1Y_S1Y_EEEvvEEEEvNT_6ParamsE:
        .type           _ZN7cutlass13device_kernelINS_4gemm6kernel13GemmUniversalIN4cute5tupleIJiiiiEEENS1_10collective13CollectiveMmaINS1_35MainloopSm100TmaUmmaWarpSpecializedILi6ELi2ELi4ENS5_IJNS4_1CILi1EEESB_SB_EEEEENS5_IJNSA_ILi128EEESE_SE_EEEaNS5_IJlSB_lEEEaSG_NS4_8TiledMMAINS4_8MMA_AtomIJNS4_15SM100_MMA_S8_SSIaaiLi128ELi128ELNS4_4UMMA5MajorE0ELSL_0ELNSK_8SaturateE0EEEEEENS4_6LayoutISC_NS5_IJNSA_ILi0EEESQ_SQ_EEEEENS5_IJNS4_10UnderscoreEST_ST_EEEEENS4_13SM90_TMA_LOADENS4_14ComposedLayoutINS4_7SwizzleILi3ELi4ELi3EEENS4_18smem_ptr_flag_bitsILi8EEENSP_INS5_IJNSA_ILi8EEESE_EEENS5_IJSE_SB_EEEEEEEvNS4_8identityESW_S16_vS17_EENS_8epilogue10collective18CollectiveEpilogueINS19_23Sm100TmaWarpSpecializedILi2ELi2ELi64ELb0ELb0EEEJSF_NS5_IJNSP_ISE_SB_EENSP_INSA_ILi64EEESB_EEEEEaSG_aSG_NS19_6fusion15FusionCallbacksIS1D_NS1I_17LinearCombinationIaiaiLNS_15FloatRoundStyleE2EEESF_S1H_JEEENS4_5SM1004TMEM4LOAD26SM100_TMEM_LOAD_32dp32b64xESW_NSX_INSY_ILi2ELi4ELi3EEES11_NSP_INS5_IJS12_S1F_EEENS5_IJS1F_SB_EEEEEEENS4_39AutoVectorizingCopyWithAssumedAlignmentILi128EEENS4_14SM90_TMA_STOREES1W_S1Y_S1Y_EEEvvEEEEvNT_6ParamsE,@function
        .size           _ZN7cutlass13device_kernelINS_4gemm6kernel13GemmUniversalIN4cute5tupleIJiiiiEEENS1_10collective13CollectiveMmaINS1_35MainloopSm100TmaUmmaWarpSpecializedILi6ELi2ELi4ENS5_IJNS4_1CILi1EEESB_SB_EEEEENS5_IJNSA_ILi128EEESE_SE_EEEaNS5_IJlSB_lEEEaSG_NS4_8TiledMMAINS4_8MMA_AtomIJNS4_15SM100_MMA_S8_SSIaaiLi128ELi128ELNS4_4UMMA5MajorE0ELSL_0ELNSK_8SaturateE0EEEEEENS4_6LayoutISC_NS5_IJNSA_ILi0EEESQ_SQ_EEEEENS5_IJNS4_10UnderscoreEST_ST_EEEEENS4_13SM90_TMA_LOADENS4_14ComposedLayoutINS4_7SwizzleILi3ELi4ELi3EEENS4_18smem_ptr_flag_bitsILi8EEENSP_INS5_IJNSA_ILi8EEESE_EEENS5_IJSE_SB_EEEEEEEvNS4_8identityESW_S16_vS17_EENS_8epilogue10collective18CollectiveEpilogueINS19_23Sm100TmaWarpSpecializedILi2ELi2ELi64ELb0ELb0EEEJSF_NS5_IJNSP_ISE_SB_EENSP_INSA_ILi64EEESB_EEEEEaSG_aSG_NS19_6fusion15FusionCallbacksIS1D_NS1I_17LinearCombinationIaiaiLNS_15FloatRoundStyleE2EEESF_S1H_JEEENS4_5SM1004TMEM4LOAD26SM100_TMEM_LOAD_32dp32b64xESW_NSX_INSY_ILi2ELi4ELi3EEES11_NSP_INS5_IJS12_S1F_EEENS5_IJS1F_SB_EEEEEEENS4_39AutoVectorizingCopyWithAssumedAlignmentILi128EEENS4_14SM90_TMA_STOREES1W_S1Y_S1Y_EEEvvEEEEvNT_6ParamsE,(.L_x_148 - _ZN7cutlass13device_kernelINS_4gemm6kernel13GemmUniversalIN4cute5tupleIJiiiiEEENS1_10collective13CollectiveMmaINS1_35MainloopSm100TmaUmmaWarpSpecializedILi6ELi2ELi4ENS5_IJNS4_1CILi1EEESB_SB_EEEEENS5_IJNSA_ILi128EEESE_SE_EEEaNS5_IJlSB_lEEEaSG_NS4_8TiledMMAINS4_8MMA_AtomIJNS4_15SM100_MMA_S8_SSIaaiLi128ELi128ELNS4_4UMMA5MajorE0ELSL_0ELNSK_8SaturateE0EEEEEENS4_6LayoutISC_NS5_IJNSA_ILi0EEESQ_SQ_EEEEENS5_IJNS4_10UnderscoreEST_ST_EEEEENS4_13SM90_TMA_LOADENS4_14ComposedLayoutINS4_7SwizzleILi3ELi4ELi3EEENS4_18smem_ptr_flag_bitsILi8EEENSP_INS5_IJNSA_ILi8EEESE_EEENS5_IJSE_SB_EEEEEEEvNS4_8identityESW_S16_vS17_EENS_8epilogue10collective18CollectiveEpilogueINS19_23Sm100TmaWarpSpecializedILi2ELi2ELi64ELb0ELb0EEEJSF_NS5_IJNSP_ISE_SB_EENSP_INSA_ILi64EEESB_EEEEEaSG_aSG_NS19_6fusion15FusionCallbacksIS1D_NS1I_17LinearCombinationIaiaiLNS_15FloatRoundStyleE2EEESF_S1H_JEEENS4_5SM1004TMEM4LOAD26SM100_TMEM_LOAD_32dp32b64xESW_NSX_INSY_ILi2ELi4ELi3EEES11_NSP_INS5_IJS12_S1F_EEENS5_IJS1F_SB_EEEEEEENS4_39AutoVectorizingCopyWithAssumedAlignmentILi128EEENS4_14SM90_TMA_STOREES1W_S1Y_S1Y_EEEvvEEEEvNT_6ParamsE)
        .other          _ZN7cutlass13device_kernelINS_4gemm6kernel13GemmUniversalIN4cute5tupleIJiiiiEEENS1_10collective13CollectiveMmaINS1_35MainloopSm100TmaUmmaWarpSpecializedILi6ELi2ELi4ENS5_IJNS4_1CILi1EEESB_SB_EEEEENS5_IJNSA_ILi128EEESE_SE_EEEaNS5_IJlSB_lEEEaSG_NS4_8TiledMMAINS4_8MMA_AtomIJNS4_15SM100_MMA_S8_SSIaaiLi128ELi128ELNS4_4UMMA5MajorE0ELSL_0ELNSK_8SaturateE0EEEEEENS4_6LayoutISC_NS5_IJNSA_ILi0EEESQ_SQ_EEEEENS5_IJNS4_10UnderscoreEST_ST_EEEEENS4_13SM90_TMA_LOADENS4_14ComposedLayoutINS4_7SwizzleILi3ELi4ELi3EEENS4_18smem_ptr_flag_bitsILi8EEENSP_INS5_IJNSA_ILi8EEESE_EEENS5_IJSE_SB_EEEEEEEvNS4_8identityESW_S16_vS17_EENS_8epilogue10collective18CollectiveEpilogueINS19_23Sm100TmaWarpSpecializedILi2ELi2ELi64ELb0ELb0EEEJSF_NS5_IJNSP_ISE_SB_EENSP_INSA_ILi64EEESB_EEEEEaSG_aSG_NS19_6fusion15FusionCallbacksIS1D_NS1I_17LinearCombinationIaiaiLNS_15FloatRoundStyleE2EEESF_S1H_JEEENS4_5SM1004TMEM4LOAD26SM100_TMEM_LOAD_32dp32b64xESW_NSX_INSY_ILi2ELi4ELi3EEES11_NSP_INS5_IJS12_S1F_EEENS5_IJS1F_SB_EEEEEEENS4_39AutoVectorizingCopyWithAssumedAlignmentILi128EEENS4_14SM90_TMA_STOREES1W_S1Y_S1Y_EEEvvEEEEvNT_6ParamsE,@"STO_CUDA_ENTRY STV_DEFAULT"
_ZN7cutlass13device_kernelINS_4gemm6kernel13GemmUniversalIN4cute5tupleIJiiiiEEENS1_10collective13CollectiveMmaINS1_35MainloopSm100TmaUmmaWarpSpecializedILi6ELi2ELi4ENS5_IJNS4_1CILi1EEESB_SB_EEEEENS5_IJNSA_ILi128EEESE_SE_EEEaNS5_IJlSB_lEEEaSG_NS4_8TiledMMAINS4_8MMA_AtomIJNS4_15SM100_MMA_S8_SSIaaiLi128ELi128ELNS4_4UMMA5MajorE0ELSL_0ELNSK_8SaturateE0EEEEEENS4_6LayoutISC_NS5_IJNSA_ILi0EEESQ_SQ_EEEEENS5_IJNS4_10UnderscoreEST_ST_EEEEENS4_13SM90_TMA_LOADENS4_14ComposedLayoutINS4_7SwizzleILi3ELi4ELi3EEENS4_18smem_ptr_flag_bitsILi8EEENSP_INS5_IJNSA_ILi8EEESE_EEENS5_IJSE_SB_EEEEEEEvNS4_8identityESW_S16_vS17_EENS_8epilogue10collective18CollectiveEpilogueINS19_23Sm100TmaWarpSpecializedILi2ELi2ELi64ELb0ELb0EEEJSF_NS5_IJNSP_ISE_SB_EENSP_INSA_ILi64EEESB_EEEEEaSG_aSG_NS19_6fusion15FusionCallbacksIS1D_NS1I_17LinearCombinationIaiaiLNS_15FloatRoundStyleE2EEESF_S1H_JEEENS4_5SM1004TMEM4LOAD26SM100_TMEM_LOAD_32dp32b64xESW_NSX_INSY_ILi2ELi4ELi3EEES11_NSP_INS5_IJS12_S1F_EEENS5_IJS1F_SB_EEEEEEENS4_39AutoVectorizingCopyWithAssumedAlignmentILi128EEENS4_14SM90_TMA_STOREES1W_S1Y_S1Y_EEEvvEEEEvNT_6ParamsE:
[----:B------:R-:W1:Y:S01]  /*0000*/  LDC R1, c[0x0][0x37c] ;  /* 0x0000df00ff017b82 */ /* 0x000e620000000800 */
[----:B------:R-:W2:Y:S01]  /*0010*/  S2R R167, SR_TID.X ;  /* 0x0000000000a77919 */ /* 0x000ea20000002100 */
[----:B------:R-:W3:Y:S01]  /*0020*/  LDCU.64 UR4, c[0x0][0x890] ;  /* 0x00011200ff0477ac */ /* 0x000ee20008000a00 */
[----:B------:R-:W-:Y:S02]  /*0030*/  PRMT R151, RZ, 0x7610, R151 ;  /* 0x00007610ff977816 */ /* 0x000fe40000000097 */
[----:B------:R-:W-:Y:S01]  /*0040*/  ELECT P5, URZ, PT ;  /* 0x0000000000ff782f */ /* 0x000fe200038a0000 */
[----:B------:R-:W4:Y:S01]  /*0050*/  LDCU.64 UR46, c[0x0][0x358] ;  /* 0x00006b00ff2e77ac */ /* 0x000f220008000a00 */
[----:B---3--:R-:W-:-:S04]  /*0060*/  UISETP.NE.U32.AND UP0, UPT, UR4, URZ, UPT ;  /* 0x000000ff0400728c */ /* 0x008fc8000bf05070 */
[----:B------:R-:W-:Y:S01]  /*0070*/  UISETP.NE.AND.EX UP0, UPT, UR5, URZ, UPT, UP0 ;  /* 0x000000ff0500728c */ /* 0x000fe2000bf05300 */
[----:B--2---:R-:W-:-:S05]  /*0080*/  SHF.R.U32.HI R154, RZ, 0x5, R167 ;  /* 0x00000005ff9a7819 */ /* 0x004fca00000116a7 */
[----:B------:R-:W2:Y:S02]  /*0090*/  SHFL.IDX PT, R0, R154, RZ, 0x1f ;  /* 0x00001fff9a007589 */ /* 0x000ea400000e0000 */
[----:B--2---:R-:W-:Y:S01]  /*00a0*/  R2UR UR8, R0 ;  /* 0x00000000000872ca */ /* 0x004fe200000e0000 */
[----:B-1--4-:R-:W-:-:S14]  /*00b0*/  BRA.U UP0, `(.L_x_0) ;  /* 0x00000001002c7547 */ /* 0x012fdc000b800000 */
[----:B------:R-:W1:Y:S02]  /*00c0*/  LDCU.64 UR6, c[0x0][0x888] ;  /* 0x00011100ff0677ac */ /* 0x000e640008000a00 */
[----:B-1----:R-:W-:-:S04]  /*00d0*/  UISETP.NE.U32.AND UP0, UPT, UR6, URZ, UPT ;  /* 0x000000ff0600728c */ /* 0x002fc8000bf05070 */
[----:B------:R-:W-:-:S09]  /*00e0*/  UISETP.NE.AND.EX UP0, UPT, UR7, URZ, UPT, UP0 ;  /* 0x000000ff0700728c */ /* 0x000fd2000bf05300 */
[----:B------:R-:W-:Y:S05]  /*00f0*/  BRA.U !UP0, `(.L_x_1) ;  /* 0x0000000108107547 */ /* 0x000fea000b800000 */
[----:B------:R-:W1:Y:S02]  /*0100*/  LDC.64 R82, c[0x0][0x888] ;  /* 0x00022200ff527b82 */ /* 0x000e640000000a00 */
[----:B-1----:R1:W5:Y:S01]  /*0110*/  LDG.E R82, desc[UR46][R82.64] ;  /* 0x0000002e52527981 */ /* 0x002362000c1e1900 */
[----:B------:R-:W-:Y:S01]  /*0120*/  HFMA2 R151, -RZ, RZ, 0, 5.9604644775390625e-08 ;  /* 0x00000001ff977431 */ /* 0x000fe200000001ff */
[----:B------:R-:W-:Y:S05]  /*0130*/  BRA `(.L_x_0) ;  /* 0x00000000000c7947 */ /* 0x000fea0003800000 */
.L_x_1:
[----:B------:R-:W1:Y:S01]  /*0140*/  LDCU UR6, c[0x0][0x880] ;  /* 0x00011000ff0677ac */ /* 0x000e620008000800 */
[----:B------:R-:W-:Y:S01]  /*0150*/  HFMA2 R151, -RZ, RZ, 0, 5.9604644775390625e-08 ;  /* 0x00000001ff977431 */ /* 0x000fe200000001ff */
[----:B-1----:R-:W-:-:S07]  /*0160*/  MOV R82, UR6 ;  /* 0x0000000600527c02 */ /* 0x002fce0008000f00 */
.L_x_0:
[----:B------:R-:W2:Y:S02]  /*0170*/  LDCU.64 UR6, c[0x0][0x8b0] ;  /* 0x00011600ff0677ac */ /* 0x000ea40008000a00 */
[----:B--2---:R-:W-:-:S04]  /*0180*/  UISETP.NE.U32.AND UP0, UPT, UR6, URZ, UPT ;  /* 0x000000ff0600728c */ /* 0x004fc8000bf05070 */
[----:B------:R-:W-:-:S09]  /*0190*/  UISETP.NE.AND.EX UP0, UPT, UR7, URZ, UPT, UP0 ;  /* 0x000000ff0700728c */ /* 0x000fd2000bf05300 */
[----:B------:R-:W-:Y:S05]  /*01a0*/  BRA.U UP0, `(.L_x_2) ;  /* 0x0000000100247547 */ /* 0x000fea000b800000 */
[----:B------:R-:W2:Y:S02]  /*01b0*/  LDCU.64 UR6, c[0x0][0x8a8] ;  /* 0x00011500ff0677ac */ /* 0x000ea40008000a00 */
[----:B--2---:R-:W-:-:S04]  /*01c0*/  UISETP.NE.U32.AND UP0, UPT, UR6, URZ, UPT ;  /* 0x000000ff0600728c */ /* 0x004fc8000bf05070 */
[----:B------:R-:W-:-:S09]  /*01d0*/  UISETP.NE.AND.EX UP0, UPT, UR7, URZ, UPT, UP0 ;  /* 0x000000ff0700728c */ /* 0x000fd2000bf05300 */
[----:B------:R-:W-:Y:S05]  /*01e0*/  BRA.U !UP0, `(.L_x_3) ;  /* 0x00000001080c7547 */ /* 0x000fea000b800000 */
[----:B------:R-:W2:Y:S02]  /*01f0*/  LDC.64 R78, c[0x0][0x8a8] ;  /* 0x00022a00ff4e7b82 */ /* 0x000ea40000000a00 */
[----:B--2---:R2:W5:Y:S01]  /*0200*/  LDG.E R78, desc[UR46][R78.64] ;  /* 0x0000002e4e4e7981 */ /* 0x004562000c1e1900 */
[----:B------:R-:W-:Y:S05]  /*0210*/  BRA `(.L_x_2) ;  /* 0x0000000000087947 */ /* 0x000fea0003800000 */
.L_x_3:
[----:B------:R-:W2:Y:S02]  /*0220*/  LDCU UR6, c[0x0][0x8a0] ;  /* 0x00011400ff0677ac */ /* 0x000ea40008000800 */
[----:B--2---:R-:W-:Y:S02]  /*0230*/  MOV R78, UR6 ;  /* 0x00000006004e7c02 */ /* 0x004fe40008000f00 */
.L_x_2:
[----:B------:R-:W-:Y:S01]  /*0240*/  IMAD.U32 R0, RZ, RZ, UR8 ;  /* 0x00000008ff007e24 */ /* 0x000fe2000f8e00ff */
[----:B------:R-:W-:Y:S04]  /*0250*/  BSSY.RECONVERGENT B0, `(.L_x_4) ;  /* 0x000000c000007945 */ /* 0x000fe80003800200 */
[C---:B------:R-:W-:Y:S02]  /*0260*/  ISETP.NE.OR P1, PT, R0.reuse, 0x1, !P5 ;  /* 0x000000010000780c */ /* 0x040fe40006f25670 */
[----:B------:R-:W-:-:S11]  /*0270*/  ISETP.NE.OR P0, PT, R0, 0x3, !P5 ;  /* 0x000000030000780c */ /* 0x000fd60006f05670 */
[----:B------:R-:W-:Y:S05]  /*0280*/  @P1 BRA `(.L_x_5) ;  /* 0x0000000000201947 */ /* 0x000fea0003800000 */
[----:B------:R-:W3:Y:S02]  /*0290*/  LDCU.64 UR6, c[0x0][0x348] ;  /* 0x00006900ff0677ac */ /* 0x000ee40008000a00 */
[----:B---3--:R-:W-:Y:S02]  /*02a0*/  UIADD3 UR10, UP1, UPT, UR6, 0x80, URZ ;  /* 0x00000080060a7890 */ /* 0x008fe4000ff3e0ff */
[----:B------:R-:W-:Y:S02]  /*02b0*/  UIADD3 UR6, UP0, UPT, UR6, 0x180, URZ ;  /* 0x0000018006067890 */ /* 0x000fe4000ff1e0ff */
[----:B------:R-:W-:Y:S02]  /*02c0*/  UIADD3.X UR11, UPT, UPT, URZ, UR7, URZ, UP1, !UPT ;  /* 0x00000007ff0b7290 */ /* 0x000fe40008ffe4ff */
[----:B------:R-:W-:-:S07]  /*02d0*/  UIADD3.X UR7, UPT, UPT, URZ, UR7, URZ, UP0, !UPT ;  /* 0x00000007ff077290 */ /* 0x000fce00087fe4ff */
[----:B------:R3:W-:Y:S02]  /*02e0*/  UTMACCTL.PF [UR10] ;  /* 0x000000000a0079b9 */ /* 0x0007e40008040000 */
[----:B------:R3:W-:Y:S02]  /*02f0*/  UTMACCTL.PF [UR6] ;  /* 0x00000000060079b9 */ /* 0x0007e40008040000 */
[----:B---3--:R-:W-:Y:S01]  /*0300*/  NOP ;  /* 0x0000000000007918 */ /* 0x008fe20000000000 */
.L_x_5:
[----:B------:R-:W-:Y:S05]  /*0310*/  BSYNC.RECONVERGENT B0 ;  /* 0x0000000000007941 */ /* 0x000fea0003800200 */
.L_x_4:
[----:B------:R-:W-:Y:S04]  /*0320*/  BSSY.RECONVERGENT B0, `(.L_x_6) ;  /* 0x000000a000007945 */ /* 0x000fe80003800200 */
        /* <DEDUP_REMOVED lines=9> */
.L_x_7:
[----:B------:R-:W-:Y:S05]  /*03c0*/  BSYNC.RECONVERGENT B0 ;  /* 0x0000000000007941 */ /* 0x000fea0003800200 */
.L_x_6:
[----:B------:R-:W3:Y:S01]  /*03d0*/  LDCU.64 UR6, c[0x0][0x888] ;  /* 0x00011100ff0677ac */ /* 0x000ee20008000a00 */
[----:B------:R-:W-:Y:S02]  /*03e0*/  UISETP.EQ.U32.AND UP1, UPT, UR4, URZ, UPT ;  /* 0x000000ff0400728c */ /* 0x000fe4000bf22070 */
[----:B------:R-:W-:Y:S02]  /*03f0*/  UPLOP3.LUT UP2, UPT, UPT, UPT, UPT, 0x80, 0x8 ;  /* 0x000000000008789c */ /* 0x000fe40003f4f070 */
[----:B---3--:R-:W-:-:S04]  /*0400*/  UISETP.NE.U32.AND UP0, UPT, UR6, URZ, UPT ;  /* 0x000000ff0600728c */ /* 0x008fc8000bf05070 */
[----:B------:R-:W-:-:S04]  /*0410*/  UISETP.NE.AND.EX UP0, UPT, UR7, URZ, UPT, UP0 ;  /* 0x000000ff0700728c */ /* 0x000fc8000bf05300 */
[----:B------:R-:W-:-:S04]  /*0420*/  UISETP.EQ.OR.EX UP3, UPT, UR5, URZ, !UP0, UP1 ;  /* 0x000000ff0500728c */ /* 0x000fc8000c762710 */
[----:B------:R-:W-:-:S05]  /*0430*/  UP2UR UR50, UPR, URZ, 0x8 ;  /* 0x00000008ff327883 */ /* 0x000fca0008000000 */
[----:B------:R-:W-:Y:S07]  /*0440*/  BRA.U !UP3, `(.L_x_8) ;  /* 0x000000010b207547 */ /* 0x000fee000b800000 */
[----:B-----5:R-:W-:Y:S01]  /*0450*/  R2UR UR6, R82 ;  /* 0x00000000520672ca */ /* 0x020fe200000e0000 */
[----:B------:R-:W-:Y:S02]  /*0460*/  UISETP.NE.U32.AND UP2, UPT, UR4, URZ, UPT ;  /* 0x000000ff0400728c */ /* 0x000fe4000bf45070 */
[----:B------:R-:W-:Y:S02]  /*0470*/  USEL UR4, URZ, 0xffffffff, UP0 ;  /* 0xffffffffff047887 */ /* 0x000fe40008000000 */
[----:B------:R-:W-:-:S08]  /*0480*/  UISETP.NE.AND.EX UP2, UPT, UR5, URZ, UPT, UP2 ;  /* 0x000000ff0500728c */ /* 0x000fd0000bf45320 */
[----:B------:R-:W-:-:S04]  /*0490*/  UISETP.NE.AND UP1, UPT, UR6, URZ, UPT ;  /* 0x000000ff0600728c */ /* 0x000fc8000bf25270 */
[----:B------:R-:W-:-:S04]  /*04a0*/  @!UP2 USEL UR4, URZ, 0xffffffff, UP1 ;  /* 0xffffffffff04a887 */ /* 0x000fc80008800000 */
[----:B------:R-:W-:-:S04]  /*04b0*/  ULOP3.LUT UR4, UR4, 0x1, URZ, 0xc0, !UPT ;  /* 0x0000000104047892 */ /* 0x000fc8000f8ec0ff */
[----:B------:R-:W-:-:S11]  /*04c0*/  UISETP.NE.U32.AND UP2, UPT, UR4, 0x1, UPT ;  /* 0x000000010400788c */ /* 0x000fd6000bf45070 */
.L_x_8:
[----:B------:R-:W3:Y:S01]  /*04d0*/  SHFL.IDX PT, R2, R154, RZ, 0x1f ;  /* 0x00001fff9a027589 */ /* 0x000ee200000e0000 */
[----:B------:R-:W-:-:S04]  /*04e0*/  UISETP.NE.AND UP1, UPT, UR8, 0x2, UPT ;  /* 0x000000020800788c */ /* 0x000fc8000bf25270 */
[----:B------:R-:W-:Y:S01]  /*04f0*/  USEL UR6, URZ, 0x1, UP1 ;  /* 0x00000001ff067887 */ /* 0x000fe20008800000 */
[----:B---3--:R-:W-:-:S13]  /*0500*/  ISETP.NE.AND P0, PT, R2, RZ, PT ;  /* 0x000000ff0200720c */ /* 0x008fda0003f05270 */
[----:B------:R-:W-:Y:S05]  /*0510*/  @P0 BRA `(.L_x_9) ;  /* 0x0000000000580947 */ /* 0x000fea0003800000 */
[----:B------:R-:W3:Y:S01]  /*0520*/  S2UR UR5, SR_CgaCtaId ;  /* 0x00000000000579c3 */ /* 0x000ee20000008800 */
[----:B------:R-:W-:Y:S01]  /*0530*/  UMOV UR7, 0x400 ;  /* 0x0000040000077882 */ /* 0x000fe20000000000 */
[----:B------:R-:W-:Y:S01]  /*0540*/  UMOV UR4, 0x1 ;  /* 0x0000000100047882 */ /* 0x000fe20000000000 */
[----:B------:R-:W-:Y:S01]  /*0550*/  ELECT P0, URZ, PT ;  /* 0x0000000000ff782f */ /* 0x000fe20003800000 */
[----:B------:R-:W-:-:S04]  /*0560*/  UIADD3 UR10, UPT, UPT, -UR4, 0x100000, URZ ;  /* 0x00100000040a7890 */ /* 0x000fc8000fffe1ff */
[----:B------:R-:W-:Y:S02]  /*0570*/  USHF.L.U32 UR11, UR10, 0xb, URZ ;  /* 0x0000000b0a0b7899 */ /* 0x000fe400080006ff */
[----:B------:R-:W-:Y:S02]  /*0580*/  USHF.L.U32 UR10, UR10, 0x1, URZ ;  /* 0x000000010a0a7899 */ /* 0x000fe400080006ff */
[----:B---3--:R-:W-:Y:S01]  /*0590*/  ULEA UR5, UR5, UR7, 0x18 ;  /* 0x0000000705057291 */ /* 0x008fe2000f8ec0ff */
[----:B------:R-:W3:Y:S11]  /*05a0*/  FENCE.VIEW.ASYNC.S ;  /* 0x00000000000073c6 */ /* 0x000ef60000000000 */
[----:B---3--:R3:W4:Y:S01]  /*05b0*/  SYNCS.EXCH.64 URZ, [UR5], UR10 ;  /* 0x0000000a05ff75b2 */ /* 0x0087220008000100 */
[----:B------:R3:W1:Y:S01]  /*05c0*/  SYNCS.EXCH.64 URZ, [UR5+0x30], UR10 ;  /* 0x0000300a05ff75b2 */ /* 0x0006620008000100 */
        /* <DEDUP_REMOVED lines=10> */
[----:B------:R-:W-:Y:S01]  /*0670*/  NOP ;  /* 0x0000000000007918 */ /* 0x000fe20000000000 */
.L_x_9:
[----:B------:R-:W2:Y:S01]  /*0680*/  SHFL.IDX PT, R2, R154, RZ, 0x1f ;  /* 0x00001fff9a027589 */ /* 0x000ea200000e0000 */
[----:B------:R-:W-:Y:S01]  /*0690*/  NOP ;  /* 0x0000000000007918 */ /* 0x000fe20000000000 */
[----:B--2---:R-:W-:-:S13]  /*06a0*/  ISETP.NE.AND P0, PT, R2, 0x1, PT ;  /* 0x000000010200780c */ /* 0x004fda0003f05270 */
[----:B------:R-:W-:Y:S05]  /*06b0*/  @P0 BRA `(.L_x_10) ;  /* 0x0000000000480947 */ /* 0x000fea0003800000 */
[----:B------:R-:W2:Y:S01]  /*06c0*/  S2UR UR7, SR_CgaCtaId ;  /* 0x00000000000779c3 */ /* 0x000ea20000008800 */
[----:B------:R-:W-:Y:S01]  /*06d0*/  UMOV UR9, 0x400 ;  /* 0x0000040000097882 */ /* 0x000fe20000000000 */
[----:B---3--:R-:W-:Y:S01]  /*06e0*/  UMOV UR5, 0x20 ;  /* 0x0000002000057882 */ /* 0x008fe20000000000 */
[----:B------:R-:W-:Y:S01]  /*06f0*/  UMOV UR4, 0x80 ;  /* 0x0000008000047882 */ /* 0x000fe20000000000 */
[----:B------:R-:W-:-:S04]  /*0700*/  UIADD3 UR10, UPT, UPT, -UR5, 0x100000, URZ ;  /* 0x00100000050a7890 */ /* 0x000fc8000fffe1ff */
[----:B------:R-:W-:Y:S02]  /*0710*/  USHF.L.U32 UR11, UR10, 0xb, URZ ;  /* 0x0000000b0a0b7899 */ /* 0x000fe400080006ff */
[----:B------:R-:W-:Y:S02]  /*0720*/  USHF.L.U32 UR10, UR10, 0x1, URZ ;  /* 0x000000010a0a7899 */ /* 0x000fe400080006ff */
[----:B------:R-:W-:-:S04]  /*0730*/  UIADD3 UR4, UPT, UPT, -UR4, 0x100000, URZ ;  /* 0x0010000004047890 */ /* 0x000fc8000fffe1ff */
[----:B------:R-:W-:Y:S02]  /*0740*/  USHF.L.U32 UR5, UR4, 0xb, URZ ;  /* 0x0000000b04057899 */ /* 0x000fe400080006ff */
[----:B------:R-:W-:Y:S01]  /*0750*/  USHF.L.U32 UR4, UR4, 0x1, URZ ;  /* 0x0000000104047899 */ /* 0x000fe200080006ff */
[----:B------:R-:W-:Y:S01]  /*0760*/  ELECT P0, URZ, PT ;  /* 0x0000000000ff782f */ /* 0x000fe20003800000 */
[----:B--2---:R-:W-:Y:S01]  /*0770*/  ULEA UR7, UR7, UR9, 0x18 ;  /* 0x0000000907077291 */ /* 0x004fe2000f8ec0ff */
[----:B------:R-:W2:Y:S11]  /*0780*/  FENCE.VIEW.ASYNC.S ;  /* 0x00000000000073c6 */ /* 0x000eb60000000000 */
[----:B--2---:R2:W3:Y:S01]  /*0790*/  SYNCS.EXCH.64 URZ, [UR7+0x60], UR10 ;  /* 0x0000600a07ff75b2 */ /* 0x0044e20008000100 */
[----:B------:R2:W1:Y:S01]  /*07a0*/  SYNCS.EXCH.64 URZ, [UR7+0x70], UR4 ;  /* 0x0000700407ff75b2 */ /* 0x0004620008000100 */
[----:B------:R2:W1:Y:S01]  /*07b0*/  SYNCS.EXCH.64 URZ, [UR7+0x68], UR10 ;  /* 0x0000680a07ff75b2 */ /* 0x0004620008000100 */
[----:B------:R2:W1:Y:S01]  /*07c0*/  SYNCS.EXCH.64 URZ, [UR7+0x78], UR4 ;  /* 0x0000780407ff75b2 */ /* 0x0004620008000100 */
[----:B------:R-:W-:Y:S01]  /*07d0*/  NOP ;  /* 0x0000000000007918 */ /* 0x000fe20000000000 */
.L_x_10:
[----:B------:R-:W4:Y:S01]  /*07e0*/  SHFL.IDX PT, R2, R154, RZ, 0x1f ;  /* 0x00001fff9a027589 */ /* 0x000f2200000e0000 */
[----:B------:R-:W-:Y:S01]  /*07f0*/  NOP ;  /* 0x0000000000007918 */ /* 0x000fe20000000000 */
[----:B----4-:R-:W-:-:S13]  /*0800*/  ISETP.NE.AND P0, PT, R2, 0x3, PT ;  /* 0x000000030200780c */ /* 0x010fda0003f05270 */
[----:B------:R-:W-:Y:S05]  /*0810*/  @P0 BRA `(.L_x_11) ;  /* 0x0000000000300947 */ /* 0x000fea0003800000 */
[----:B--23--:R-:W2:Y:S01]  /*0820*/  S2UR UR5, SR_CgaCtaId ;  /* 0x00000000000579c3 */ /* 0x00cea20000008800 */
[----:B------:R-:W-:Y:S01]  /*0830*/  UMOV UR7, 0x400 ;  /* 0x0000040000077882 */ /* 0x000fe20000000000 */
[----:B------:R-:W-:Y:S01]  /*0840*/  UMOV UR4, 0x20 ;  /* 0x0000002000047882 */ /* 0x000fe20000000000 */
[----:B------:R-:W-:Y:S01]  /*0850*/  ELECT P0, URZ, PT ;  /* 0x0000000000ff782f */ /* 0x000fe20003800000 */
[----:B------:R-:W-:-:S04]  /*0860*/  UIADD3 UR10, UPT, UPT, -UR4, 0x100000, URZ ;  /* 0x00100000040a7890 */ /* 0x000fc8000fffe1ff */
[----:B------:R-:W-:Y:S02]  /*0870*/  USHF.L.U32 UR11, UR10, 0xb, URZ ;  /* 0x0000000b0a0b7899 */ /* 0x000fe400080006ff */
[----:B------:R-:W-:Y:S02]  /*0880*/  USHF.L.U32 UR10, UR10, 0x1, URZ ;  /* 0x000000010a0a7899 */ /* 0x000fe400080006ff */
[----:B--2---:R-:W-:Y:S01]  /*0890*/  ULEA UR5, UR5, UR7, 0x18 ;  /* 0x0000000705057291 */ /* 0x004fe2000f8ec0ff */
[----:B------:R-:W2:Y:S11]  /*08a0*/  FENCE.VIEW.ASYNC.S ;  /* 0x00000000000073c6 */ /* 0x000eb60000000000 */
[----:B--2---:R4:W2:Y:S01]  /*08b0*/  SYNCS.EXCH.64 URZ, [UR5+0x80], UR10 ;  /* 0x0000800a05ff75b2 */ /* 0x0048a20008000100 */
[----:B------:R4:W3:Y:S02]  /*08c0*/  SYNCS.EXCH.64 URZ, [UR5+0x88], UR10 ;  /* 0x0000880a05ff75b2 */ /* 0x0008e40008000100 */
[----:B----4-:R-:W-:Y:S01]  /*08d0*/  NOP ;  /* 0x0000000000007918 */ /* 0x010fe20000000000 */
.L_x_11:
[----:B------:R-:W4:Y:S01]  /*08e0*/  SHFL.IDX PT, R2, R154, RZ, 0x1f ;  /* 0x00001fff9a027589 */ /* 0x000f2200000e0000 */
[----:B------:R-:W-:Y:S01]  /*08f0*/  NOP ;  /* 0x0000000000007918 */ /* 0x000fe20000000000 */
[----:B----4-:R-:W-:-:S13]  /*0900*/  ISETP.NE.AND P0, PT, R2, 0x4, PT ;  /* 0x000000040200780c */ /* 0x010fda0003f05270 */
[----:B------:R-:W-:Y:S05]  /*0910*/  @P0 BRA `(.L_x_12) ;  /* 0x00000000004c0947 */ /* 0x000fea0003800000 */
[----:B--23--:R-:W2:Y:S01]  /*0920*/  S2UR UR5, SR_CgaCtaId ;  /* 0x00000000000579c3 */ /* 0x00cea20000008800 */
[----:B------:R-:W-:Y:S01]  /*0930*/  UMOV UR9, 0x100 ;  /* 0x0000010000097882 */ /* 0x000fe20000000000 */
[----:B------:R-:W-:Y:S01]  /*0940*/  UMOV UR7, 0x400 ;  /* 0x0000040000077882 */ /* 0x000fe20000000000 */
[----:B------:R-:W-:Y:S01]  /*0950*/  USEL UR9, UR9, 0xe0, UP2 ;  /* 0x000000e009097887 */ /* 0x000fe20009000000 */
[----:B------:R-:W-:Y:S01]  /*0960*/  UMOV UR4, 0x1 ;  /* 0x0000000100047882 */ /* 0x000fe20000000000 */
[----:B------:R-:W-:Y:S01]  /*0970*/  ELECT P0, URZ, PT ;  /* 0x0000000000ff782f */ /* 0x000fe20003800000 */
[----:B------:R-:W-:-:S04]  /*0980*/  UIADD3 UR10, UPT, UPT, -UR4, 0x100000, URZ ;  /* 0x00100000040a7890 */ /* 0x000fc8000fffe1ff */
[----:B------:R-:W-:Y:S02]  /*0990*/  USHF.L.U32 UR11, UR10, 0xb, URZ ;  /* 0x0000000b0a0b7899 */ /* 0x000fe400080006ff */
[----:B------:R-:W-:Y:S02]  /*09a0*/  USHF.L.U32 UR10, UR10, 0x1, URZ ;  /* 0x000000010a0a7899 */ /* 0x000fe400080006ff */
[----:B------:R-:W-:-:S04]  /*09b0*/  UIADD3 UR12, UPT, UPT, -UR9, 0x100000, URZ ;  /* 0x00100000090c7890 */ /* 0x000fc8000fffe1ff */
[----:B------:R-:W-:Y:S02]  /*09c0*/  USHF.L.U32 UR13, UR12, 0xb, URZ ;  /* 0x0000000b0c0d7899 */ /* 0x000fe400080006ff */
[----:B------:R-:W-:Y:S02]  /*09d0*/  USHF.L.U32 UR12, UR12, 0x1, URZ ;  /* 0x000000010c0c7899 */ /* 0x000fe400080006ff */
[----:B--2---:R-:W-:Y:S01]  /*09e0*/  ULEA UR5, UR5, UR7, 0x18 ;  /* 0x0000000705057291 */ /* 0x004fe2000f8ec0ff */
[----:B------:R-:W2:Y:S11]  /*09f0*/  FENCE.VIEW.ASYNC.S ;  /* 0x00000000000073c6 */ /* 0x000eb60000000000 */
[----:B--2---:R4:W2:Y:S01]  /*0a00*/  SYNCS.EXCH.64 URZ, [UR5+0x90], UR10 ;  /* 0x0000900a05ff75b2 */ /* 0x0048a20008000100 */
[----:B------:R4:W3:Y:S01]  /*0a10*/  SYNCS.EXCH.64 URZ, [UR5+0xa0], UR12 ;  /* 0x0000a00c05ff75b2 */ /* 0x0008e20008000100 */
[----:B------:R4:W1:Y:S01]  /*0a20*/  SYNCS.EXCH.64 URZ, [UR5+0x98], UR10 ;  /* 0x0000980a05ff75b2 */ /* 0x0008620008000100 */
[----:B------:R4:W1:Y:S02]  /*0a30*/  SYNCS.EXCH.64 URZ, [UR5+0xa8], UR12 ;  /* 0x0000a80c05ff75b2 */ /* 0x0008640008000100 */
[----:B----4-:R-:W-:Y:S01]  /*0a40*/  NOP ;  /* 0x0000000000007918 */ /* 0x010fe20000000000 */
.L_x_12:
[----:B------:R-:W4:Y:S01]  /*0a50*/  SHFL.IDX PT, R2, R154, RZ, 0x1f ;  /* 0x00001fff9a027589 */ /* 0x000f2200000e0000 */
[----:B------:R-:W-:Y:S01]  /*0a60*/  NOP ;  /* 0x0000000000007918 */ /* 0x000fe20000000000 */
[----:B----4-:R-:W-:-:S13]  /*0a70*/  ISETP.NE.AND P0, PT, R2, 0x5, PT ;  /* 0x000000050200780c */ /* 0x010fda0003f05270 */
[----:B------:R-:W-:Y:S05]  /*0a80*/  @P0 BRA `(.L_x_13) ;  /* 0x0000000000580947 */ /* 0x000fea0003800000 */
[----:B--2---:R-:W2:Y:S01]  /*0a90*/  S2UR UR7, SR_CgaCtaId ;  /* 0x00000000000779c3 */ /* 0x004ea20000008800 */
        /* <DEDUP_REMOVED lines=12> */
[----:B--2---:R4:W2:Y:S01]  /*0b60*/  SYNCS.EXCH.64 URZ, [UR7+0xb0], UR10 ;  /* 0x0000b00a07ff75b2 */ /* 0x0048a20008000100 */
[----:B------:R4:W3:Y:S01]  /*0b70*/  SYNCS.EXCH.64 URZ, [UR7+0xd0], UR4 ;  /* 0x0000d00407ff75b2 */ /* 0x0008e20008000100 */
[----:B------:R4:W1:Y:S01]  /*0b80*/  SYNCS.EXCH.64 URZ, [UR7+0xb8], UR10 ;  /* 0x0000b80a07ff75b2 */ /* 0x0008620008000100 */
[----:B------:R4:W1:Y:S01]  /*0b90*/  SYNCS.EXCH.64 URZ, [UR7+0xd8], UR4 ;  /* 0x0000d80407ff75b2 */ /* 0x0008620008000100 */
[----:B------:R4:W1:Y:S01]  /*0ba0*/  SYNCS.EXCH.64 URZ, [UR7+0xc0], UR10 ;  /* 0x0000c00a07ff75b2 */ /* 0x0008620008000100 */
[----:B------:R4:W1:Y:S01]  /*0bb0*/  SYNCS.EXCH.64 URZ, [UR7+0xe0], UR4 ;  /* 0x0000e00407ff75b2 */ /* 0x0008620008000100 */
[----:B------:R4:W1:Y:S01]  /*0bc0*/  SYNCS.EXCH.64 URZ, [UR7+0xc8], UR10 ;  /* 0x0000c80a07ff75b2 */ /* 0x0008620008000100 */
[----:B------:R4:W1:Y:S02]  /*0bd0*/  SYNCS.EXCH.64 URZ, [UR7+0xe8], UR4 ;  /* 0x0000e80407ff75b2 */ /* 0x0008640008000100 */
[----:B----4-:R-:W-:Y:S01]  /*0be0*/  NOP ;  /* 0x0000000000007918 */ /* 0x010fe20000000000 */
.L_x_13:
        /* <DEDUP_REMOVED lines=18> */
.L_x_14:
[----:B--23--:R-:W2:Y:S01]  /*0d10*/  S2UR UR5, SR_CTAID.X ;  /* 0x00000000000579c3 */ /* 0x00cea20000002500 */
[----:B------:R-:W-:-:S05]  /*0d20*/  CS2R.32 R152, SR_CgaSize ;  /* 0x0000000000987805 */ /* 0x000fca0000008a00 */
[----:B------:R-:W-:-:S05]  /*0d30*/  IMAD R152, R152, -0xa0, RZ ;  /* 0xffffff6098987824 */ /* 0x000fca00078e02ff */
[----:B------:R-:W-:-:S14]  /*0d40*/  R2UR UR9, R152 ;  /* 0x00000000980972ca */ /* 0x000fdc00000e0000 */
[----:B------:R-:W3:Y:S01]  /*0d50*/  LDCU UR9, c[0x0][UR9+0x2b0] ;  /* 0x00005600090977ac */ /* 0x000ee20008000800 */
[----:B------:R-:W-:Y:S01]  /*0d60*/  NOP ;  /* 0x0000000000007918 */ /* 0x000fe20000000000 */
[----:B------:R-:W-:-:S05]  /*0d70*/  CS2R.32 R152, SR_CgaSize ;  /* 0x0000000000987805 */ /* 0x000fca0000008a00 */
[----:B------:R-:W-:-:S05]  /*0d80*/  IMAD R152, R152, -0xa0, RZ ;  /* 0xffffff6098987824 */ /* 0x000fca00078e02ff */
[----:B------:R-:W-:-:S14]  /*0d90*/  R2UR UR7, R152 ;  /* 0x00000000980772ca */ /* 0x000fdc00000e0000 */
[----:B------:R-:W4:Y:S01]  /*0da0*/  LDCU UR7, c[0x0][UR7+0x2b4] ;  /* 0x00005680070777ac */ /* 0x000f220008000800 */
[----:B------:R-:W1:Y:S08]  /*0db0*/  S2UR UR4, SR_CTAID.Y ;  /* 0x00000000000479c3 */ /* 0x000e700000002600 */
[----:B------:R-:W4:Y:S01]  /*0dc0*/  LDC R9, c[0x0][0xb24] ;  /* 0x0002c900ff097b82 */ /* 0x000f220000000800 */
[----:B--2---:R-:W-:-:S02]  /*0dd0*/  I2FP.F32.U32 R4, UR5 ;  /* 0x0000000500047c45 */ /* 0x004fc40008201000 */
[----:B------:R-:W-:-:S05]  /*0de0*/  CS2R.32 R5, SR_CgaSize ;  /* 0x0000000000057805 */ /* 0x000fca0000008a00 */
[----:B------:R-:W-:-:S06]  /*0df0*/  IMAD R5, R5, -0xa0, RZ ;  /* 0xffffff6005057824 */ /* 0x000fcc00078e02ff */
[----:B------:R-:W2:Y:S01]  /*0e00*/  LDC R5, c[0x0][R5+0x2a0] ;  /* 0x0000a80005057b82 */ /* 0x000ea20000000800 */
[----:B------:R-:W-:Y:S01]  /*0e10*/  MOV R21, UR5 ;  /* 0x0000000500157c02 */ /* 0x000fe20008000f00 */
[----:B---3--:R-:W-:Y:S01]  /*0e20*/  FMUL R4, R4, UR9 ;  /* 0x0000000904047c20 */ /* 0x008fe20008400000 */
[----:B-1----:R-:W-:Y:S02]  /*0e30*/  I2FP.F32.U32 R2, UR4 ;  /* 0x0000000400027c45 */ /* 0x002fe40008201000 */
[----:B------:R-:W-:-:S05]  /*0e40*/  CS2R.32 R3, SR_CgaSize ;  /* 0x0000000000037805 */ /* 0x000fca0000008a00 */
[----:B------:R-:W-:-:S06]  /*0e50*/  IMAD R3, R3, -0xa0, RZ ;  /* 0xffffff6003037824 */ /* 0x000fcc00078e02ff */
[----:B------:R-:W1:Y:S01]  /*0e60*/  LDC R3, c[0x0][R3+0x2a4] ;  /* 0x0000a90003037b82 */ /* 0x000e620000000800 */
[----:B------:R-:W3:Y:S01]  /*0e70*/  F2I.U32.TRUNC.NTZ R152, R4 ;  /* 0x0000000400987305 */ /* 0x000ee2000020f000 */
[----:B------:R-:W-:Y:S01]  /*0e80*/  MOV R20, UR4 ;  /* 0x0000000400147c02 */ /* 0x000fe20008000f00 */
[----:B----4-:R-:W-:-:S05]  /*0e90*/  FMUL R2, R2, UR7 ;  /* 0x0000000702027c20 */ /* 0x010fca0008400000 */
[----:B------:R-:W-:Y:S01]  /*0ea0*/  BAR.SYNC.DEFER_BLOCKING 0x0 ;  /* 0x0000000000007b1d */ /* 0x000fe20000010000 */
[----:B------:R-:W-:-:S05]  /*0eb0*/  ISETP.GE.AND P0, PT, R9, 0x1, PT ;  /* 0x000000010900780c */ /* 0x000fca0003f06270 */
[----:B------:R-:W4:Y:S02]  /*0ec0*/  F2I.U32.TRUNC.NTZ R150, R2 ;  /* 0x0000000200967305 */ /* 0x000f24000020f000 */
[----:B------:R-:W1:Y:S01]  /*0ed0*/  S2UR UR36, SR_CTAID.Z ;  /* 0x00000000002479c3 */ /* 0x000e620000002700 */
[----:B---3--:R-:W-:-:S05]  /*0ee0*/  IADD3 R152, PT, PT, -R152, RZ, RZ ;  /* 0x000000ff98987210 */ /* 0x008fca0007ffe1ff */
[----:B--2---:R-:W-:Y:S01]  /*0ef0*/  IMAD R152, R5, R152, UR5 ;  /* 0x0000000505987e24 */ /* 0x004fe2000f8e0298 */
[----:B----4-:R-:W-:-:S05]  /*0f00*/  IADD3 R150, PT, PT, -R150, RZ, RZ ;  /* 0x000000ff96967210 */ /* 0x010fca0007ffe1ff */
[----:B-1----:R-:W-:Y:S01]  /*0f10*/  IMAD R150, R3, R150, UR4 ;  /* 0x0000000403967e24 */ /* 0x002fe2000f8e0296 */
[----:B------:R-:W-:Y:S06]  /*0f20*/  @!P0 BRA `(.L_x_15) ;  /* 0x0000000000b88947 */ /* 0x000fec0003800000 */
[----:B------:R-:W1:Y:S01]  /*0f30*/  LDC.64 R4, c[0x0][0xb18] ;  /* 0x0002c600ff047b82 */ /* 0x000e620000000a00 */
[----:B------:R-:W-:-:S07]  /*0f40*/  ISETP.NE.AND P0, PT, R9, 0x1, PT ;  /* 0x000000010900780c */ /* 0x000fce0003f05270 */
[----:B------:R-:W2:Y:S08]  /*0f50*/  LDC R10, c[0x0][0xb0c] ;  /* 0x0002c300ff0a7b82 */ /* 0x000eb00000000800 */
[----:B------:R-:W3:Y:S08]  /*0f60*/  LDC R11, c[0x0][0x370] ;  /* 0x0000dc00ff0b7b82 */ /* 0x000ef00000000800 */
[----:B------:R-:W4:Y:S01]  /*0f70*/  LDC R12, c[0x0][0x374] ;  /* 0x0000dd00ff0c7b82 */ /* 0x000f220000000800 */
[----:B-1----:R-:W-:-:S07]  /*0f80*/  ISETP.NE.AND P1, PT, R4, 0x1, PT ;  /* 0x000000010400780c */ /* 0x002fce0003f25270 */
[----:B------:R-:W3:Y:S01]  /*0f90*/  LDC.64 R6, c[0x0][0xb10] ;  /* 0x0002c400ff067b82 */ /* 0x000ee20000000a00 */
[----:B--2---:R-:W-:-:S07]  /*0fa0*/  ISETP.NE.AND P2, PT, R10, 0x1, PT ;  /* 0x000000010a00780c */ /* 0x004fce0003f45270 */
[----:B------:R-:W1:Y:S08]  /*0fb0*/  LDC R8, c[0x0][0xb20] ;  /* 0x0002c800ff087b82 */ /* 0x000e700000000800 */
[----:B------:R-:W2:Y:S01]  /*0fc0*/  LDC.64 R2, c[0x0][0xb28] ;  /* 0x0002ca00ff027b82 */ /* 0x000ea20000000a00 */
[----:B----4-:R-:W-:-:S04]  /*0fd0*/  IMAD.HI.U32 R13, R12, R5, RZ ;  /* 0x000000050c0d7227 */ /* 0x010fc800078e00ff */
[----:B------:R-:W-:-:S04]  /*0fe0*/  IMAD.HI.U32 R5, R20, R5, RZ ;  /* 0x0000000514057227 */ /* 0x000fc800078e00ff */
[----:B---3--:R-:W-:-:S04]  /*0ff0*/  IMAD.HI.U32 R14, R11, R6, RZ ;  /* 0x000000060b0e7227 */ /* 0x008fc800078e00ff */
[C---:B------:R-:W-:Y:S01]  /*1000*/  IMAD.HI.U32 R16, R21.reuse, R6, RZ ;  /* 0x0000000615107227 */ /* 0x040fe200078e00ff */
[-C--:B------:R-:W-:Y:S02]  /*1010*/  @P2 SHF.R.U32.HI R11, RZ, R7.reuse, R14 ;  /* 0x00000007ff0b2219 */ /* 0x080fe4000001160e */
[-C--:B-1----:R-:W-:Y:S02]  /*1020*/  @P1 SHF.R.U32.HI R12, RZ, R8.reuse, R13 ;  /* 0x00000008ff0c1219 */ /* 0x082fe4000001160d */
[----:B------:R-:W-:Y:S02]  /*1030*/  SHF.R.U32.HI R5, RZ, R8, R5 ;  /* 0x00000008ff057219 */ /* 0x000fe40000011605 */
[----:B------:R-:W-:Y:S02]  /*1040*/  SHF.R.U32.HI R16, RZ, R7, R16 ;  /* 0x00000007ff107219 */ /* 0x000fe40000011610 */
[----:B------:R-:W-:Y:S01]  /*1050*/  SEL R5, R20, R5, !P1 ;  /* 0x0000000514057207 */ /* 0x000fe20004800000 */
[----:B--2---:R-:W-:Y:S01]  /*1060*/  IMAD.HI.U32 R14, R12, R2, RZ ;  /* 0x000000020c0e7227 */ /* 0x004fe200078e00ff */
[----:B------:R-:W-:-:S02]  /*1070*/  SEL R7, R21, R16, !P2 ;  /* 0x0000001015077207 */ /* 0x000fc40005000000 */
[----:B------:R-:W-:Y:S01]  /*1080*/  IADD3 R13, PT, PT, -R5, RZ, RZ ;  /* 0x000000ff050d7210 */ /* 0x000fe20007ffe1ff */
[----:B------:R-:W-:Y:S01]  /*1090*/  IMAD.HI.U32 R6, R11, R2, RZ ;  /* 0x000000020b067227 */ /* 0x000fe200078e00ff */
[----:B------:R-:W-:-:S03]  /*10a0*/  @P0 SHF.R.U32.HI R12, RZ, R3, R14 ;  /* 0x00000003ff0c0219 */ /* 0x000fc6000001160e */
[----:B------:R-:W-:Y:S01]  /*10b0*/  IMAD R13, R4, R13, R20 ;  /* 0x0000000d040d7224 */ /* 0x000fe200078e0214 */
[----:B------:R-:W-:Y:S01]  /*10c0*/  @P0 SHF.R.U32.HI R11, RZ, R3, R6 ;  /* 0x00000003ff0b0219 */ /* 0x000fe20000011606 */
[----:B------:R-:W-:-:S04]  /*10d0*/  IMAD R12, R12, R9, RZ ;  /* 0x000000090c0c7224 */ /* 0x000fc800078e02ff */
[----:B------:R-:W-:Y:S01]  /*10e0*/  IMAD R6, R11, R9, RZ ;  /* 0x000000090b067224 */ /* 0x000fe200078e02ff */
[----:B------:R-:W-:-:S04]  /*10f0*/  ISETP.GE.AND P1, PT, R5, R12, PT ;  /* 0x0000000c0500720c */ /* 0x000fc80003f26270 */
[----:B------:R-:W-:Y:S01]  /*1100*/  ISETP.GE.OR P1, PT, R7, R6, P1 ;  /* 0x000000060700720c */ /* 0x000fe20000f26670 */
[----:B------:R-:W-:-:S05]  /*1110*/  IMAD.HI.U32 R6, R5, R2, RZ ;  /* 0x0000000205067227 */ /* 0x000fca00078e00ff */
[----:B------:R-:W-:-:S04]  /*1120*/  SHF.R.U32.HI R6, RZ, R3, R6 ;  /* 0x00000003ff067219 */ /* 0x000fc80000011606 */
[----:B------:R-:W-:-:S03]  /*1130*/  SEL R6, R5, R6, !P0 ;  /* 0x0000000605067207 */ /* 0x000fc60004000000 */
[----:B------:R-:W-:Y:S01]  /*1140*/  @!P1 IMAD.HI.U32 R8, R7, R2, RZ ;  /* 0x0000000207089227 */ /* 0x000fe200078e00ff */
[----:B------:R-:W-:-:S04]  /*1150*/  IADD3 R2, PT, PT, -R6, RZ, RZ ;  /* 0x000000ff06027210 */ /* 0x000fc80007ffe1ff */
[----:B------:R-:W-:Y:S01]  /*1160*/  @!P1 SHF.R.U32.HI R8, RZ, R3, R8 ;  /* 0x00000003ff089219 */ /* 0x000fe20000011608 */
[----:B------:R-:W-:-:S03]  /*1170*/  IMAD R2, R9, R2, R5 ;  /* 0x0000000209027224 */ /* 0x000fc600078e0205 */
[----:B------:R-:W-:-:S05]  /*1180*/  @!P1 SEL R3, R7, R8, !P0 ;  /* 0x0000000807039207 */ /* 0x000fca0004000000 */
[--C-:B------:R-:W-:Y:S02]  /*1190*/  @!P1 IMAD.IADD R6, R6, 0x1, -R3.reuse ;  /* 0x0000000106069824 */ /* 0x100fe400078e0a03 */
[----:B------:R-:W-:Y:S01]  /*11a0*/  @!P1 IMAD R3, R2, R11, R3 ;  /* 0x0000000b02039224 */ /* 0x000fe200078e0203 */
[----:B------:R-:W-:Y:S01]  /*11b0*/  IADD3 R2, PT, PT, -R7, RZ, RZ ;  /* 0x000000ff07027210 */ /* 0x000fe20007ffe1ff */
[----:B------:R-:W-:Y:S02]  /*11c0*/  @!P1 IMAD R5, R6, R9, R7 ;  /* 0x0000000906059224 */ /* 0x000fe400078e0207 */
[----:B------:R-:W-:Y:S02]  /*11d0*/  @!P1 IMAD.MOV.U32 R7, RZ, RZ, R3 ;  /* 0x000000ffff079224 */ /* 0x000fe400078e0003 */
[----:B------:R-:W-:Y:S02]  /*11e0*/  IMAD R2, R10, R2, R21 ;  /* 0x000000020a027224 */ /* 0x000fe400078e0215 */
[----:B------:R-:W-:-:S02]  /*11f0*/  IMAD R20, R5, R4, R13 ;  /* 0x0000000405147224 */ /* 0x000fc400078e020d */
[----:B------:R-:W-:Y:S02]  /*1200*/  IMAD R21, R7, R10, R2 ;  /* 0x0000000a07157224 */ /* 0x000fe400078e0202 */
.L_x_15:
[----:B------:R-:W1:Y:S01]  /*1210*/  LDCU UR4, c[0x0][0xb30] ;  /* 0x00016600ff0477ac */ /* 0x000e620008000800 */
[----:B------:R-:W2:Y:S08]  /*1220*/  S2UR UR37, SR_CgaCtaId ;  /* 0x00000000002579c3 */ /* 0x000eb00000008800 */
[----:B------:R-:W3:Y:S01]  /*1230*/  LDC R72, c[0x0][0xb24] ;  /* 0x0002c900ff487b82 */ /* 0x000ee20000000800 */
[----:B-1----:R-:W-:-:S09]  /*1240*/  UISETP.NE.AND UP1, UPT, UR4, 0x1, UPT ;  /* 0x000000010400788c */ /* 0x002fd2000bf25270 */
[----:B--2---:R-:W-:Y:S05]  /*1250*/  BRA.U UP1, `(.L_x_16) ;  /* 0x0000000101407547 */ /* 0x004fea000b800000 */
[----:B------:R-:W1:Y:S08]  /*1260*/  LDC.64 R4, c[0x0][0xb10] ;  /* 0x0002c400ff047b82 */ /* 0x000e700000000a00 */
[----:B------:R-:W2:Y:S08]  /*1270*/  LDC.64 R2, c[0x0][0xb18] ;  /* 0x0002c600ff027b82 */ /* 0x000eb00000000a00 */
[----:B------:R-:W4:Y:S08]  /*1280*/  LDC R6, c[0x0][0xb20] ;  /* 0x0002c800ff067b82 */ /* 0x000f300000000800 */
[----:B------:R-:W3:Y:S01]  /*1290*/  LDC R8, c[0x0][0xb0c] ;  /* 0x0002c300ff087b82 */ /* 0x000ee20000000800 */
[----:B-1----:R-:W-:-:S05]  /*12a0*/  IMAD.HI.U32 R4, R21, R4, RZ ;  /* 0x0000000415047227 */ /* 0x002fca00078e00ff */
[----:B------:R-:W-:Y:S01]  /*12b0*/  SHF.R.U32.HI R4, RZ, R5, R4 ;  /* 0x00000005ff047219 */ /* 0x000fe20000011604 */
[----:B--2---:R-:W-:Y:S01]  /*12c0*/  IMAD.HI.U32 R3, R20, R3, RZ ;  /* 0x0000000314037227 */ /* 0x004fe200078e00ff */
[----:B------:R-:W-:-:S04]  /*12d0*/  ISETP.NE.AND P0, PT, R2, 0x1, PT ;  /* 0x000000010200780c */ /* 0x000fc80003f05270 */
[----:B----4-:R-:W-:-:S04]  /*12e0*/  SHF.R.U32.HI R3, RZ, R6, R3 ;  /* 0x00000006ff037219 */ /* 0x010fc80000011603 */
[----:B------:R-:W-:Y:S02]  /*12f0*/  SEL R3, R20, R3, !P0 ;  /* 0x0000000314037207 */ /* 0x000fe40004000000 */
[----:B---3--:R-:W-:-:S04]  /*1300*/  ISETP.NE.AND P1, PT, R8, 0x1, PT ;  /* 0x000000010800780c */ /* 0x008fc80003f25270 */
[----:B------:R-:W-:-:S05]  /*1310*/  SEL R4, R21, R4, !P1 ;  /* 0x0000000415047207 */ /* 0x000fca0004800000 */
[----:B------:R-:W-:Y:S02]  /*1320*/  IMAD.IADD R5, R3, 0x1, -R4 ;  /* 0x0000000103057824 */ /* 0x000fe400078e0a04 */
[----:B------:R-:W-:Y:S02]  /*1330*/  IMAD.IADD R3, R4, 0x1, -R3 ;  /* 0x0000000104037824 */ /* 0x000fe400078e0a03 */
[----:B------:R-:W-:Y:S02]  /*1340*/  IMAD R21, R5, R8, R21 ;  /* 0x0000000805157224 */ /* 0x000fe400078e0215 */
[----:B------:R-:W-:-:S07]  /*1350*/  IMAD R20, R3, R2, R20 ;  /* 0x0000000203147224 */ /* 0x000fce00078e0214 */
.L_x_16:
[----:B------:R-:W-:Y:S01]  /*1360*/  BAR.SYNC.DEFER_BLOCKING 0x0 ;  /* 0x0000000000007b1d */ /* 0x000fe20000010000 */
[----:B------:R-:W-:Y:S01]  /*1370*/  UISETP.NE.AND UP1, UPT, UR8, 0x2, UPT ;  /* 0x000000020800788c */ /* 0x000fe2000bf25270 */
[----:B------:R-:W-:Y:S02]  /*1380*/  ISETP.NE.OR P5, PT, R0, 0x2, !P5 ;  /* 0x000000020000780c */ /* 0x000fe40006fa5670 */
[----:B------:R-:W-:-:S06]  /*1390*/  LOP3.LUT R2, R167, 0x1f, RZ, 0xc0, !PT ;  /* 0x0000001fa7027812 */ /* 0x000fcc00078ec0ff */
[----:B------:R-:W-:Y:S05]  /*13a0*/  BRA.U UP1, `(.L_x_17) ;  /* 0x0000001101a07547 */ /* 0x000fea000b800000 */
[----:B------:R-:W1:Y:S01]  /*13b0*/  LDCU UR13, c[0x0][0x38c] ;  /* 0x00007180ff0d77ac */ /* 0x000e620008000800 */
[----:B------:R-:W2:Y:S01]  /*13c0*/  LDC R9, c[0x0][0x370] ;  /* 0x0000dc00ff097b82 */ /* 0x000ea20000000800 */
[----:B------:R-:W-:Y:S01]  /*13d0*/  PLOP3.LUT P1, PT, PT, PT, UP2, 0x80, 0x8 ;  /* 0x000000000008781c */ /* 0x000fe20003f2f028 */
[----:B------:R-:W-:Y:S01]  /*13e0*/  HFMA2 R12, -RZ, RZ, 0, 0 ;  /* 0x00000000ff0c7431 */ /* 0x000fe200000001ff */
[----:B------:R-:W-:Y:S01]  /*13f0*/  ISETP.EQ.OR P4, PT, R2, RZ, P5 ;  /* 0x000000ff0200720c */ /* 0x000fe20002f82670 */
[----:B------:R-:W-:Y:S01]  /*1400*/  IMAD.MOV.U32 R15, RZ, RZ, 0x1 ;  /* 0x00000001ff0f7424 */ /* 0x000fe200078e00ff */
[----:B------:R-:W-:Y:S01]  /*1410*/  PLOP3.LUT P1, PT, P1, PT, PT, 0x8, 0x80 ;  /* 0x000000000080781c */ /* 0x000fe20000f2e170 */
[----:B------:R-:W-:Y:S01]  /*1420*/  IMAD.MOV.U32 R14, RZ, RZ, RZ ;  /* 0x000000ffff0e7224 */ /* 0x000fe200078e00ff */
[----:B------:R-:W-:Y:S01]  /*1430*/  MOV R8, 0x1 ;  /* 0x0000000100087802 */ /* 0x000fe20000000f00 */
[----:B------:R-:W4:Y:S01]  /*1440*/  LDC R0, c[0x0][0x374] ;  /* 0x0000dd00ff007b82 */ /* 0x000f220000000800 */
[----:B------:R-:W-:Y:S01]  /*1450*/  IMAD.MOV.U32 R10, RZ, RZ, RZ ;  /* 0x000000ffff0a7224 */ /* 0x000fe200078e00ff */
[----:B------:R-:W2:Y:S01]  /*1460*/  LDCU.64 UR22, c[0x0][0x348] ;  /* 0x00006900ff1677ac */ /* 0x000ea20008000a00 */
[----:B------:R-:W-:Y:S01]  /*1470*/  UMOV UR6, URZ ;  /* 0x000000ff00067c82 */ /* 0x000fe20008000000 */
[----:B-1----:R-:W-:-:S04]  /*1480*/  UIADD3 UR5, UPT, UPT, UR13, 0x7f, URZ ;  /* 0x0000007f0d057890 */ /* 0x002fc8000fffe0ff */
[----:B------:R-:W-:-:S04]  /*1490*/  USHF.R.S32.HI UR4, URZ, 0x1f, UR5 ;  /* 0x0000001fff047899 */ /* 0x000fc80008011405 */
[----:B------:R-:W-:-:S04]  /*14a0*/  ULEA.HI UR4, UR4, UR5, URZ, 0x7 ;  /* 0x0000000504047291 */ /* 0x000fc8000f8f38ff */
[----:B------:R-:W-:Y:S02]  /*14b0*/  USHF.R.S32.HI UR15, URZ, 0x7, UR4 ;  /* 0x00000007ff0f7899 */ /* 0x000fe40008011404 */
[----:B------:R-:W-:Y:S02]  /*14c0*/  UIADD3 UR4, UPT, UPT, UR13, -0x1, URZ ;  /* 0xffffffff0d047890 */ /* 0x000fe4000fffe0ff */
[----:B------:R-:W-:Y:S02]  /*14d0*/  UISETP.LT.U32.AND UP0, UPT, UR15, 0x6, UPT ;  /* 0x000000060f00788c */ /* 0x000fe4000bf01070 */
[----:B------:R-:W-:Y:S02]  /*14e0*/  UISETP.GE.U32.AND UP1, UPT, UR4, -0xff, UPT ;  /* 0xffffff010400788c */ /* 0x000fe4000bf26070 */
[----:B------:R-:W-:Y:S02]  /*14f0*/  USEL UR14, UR15, 0x6, UP0 ;  /* 0x000000060f0e7887 */ /* 0x000fe40008000000 */
[----:B------:R-:W-:-:S02]  /*1500*/  UIADD3 UR13, UPT, UPT, UR13, 0xfe, URZ ;  /* 0x000000fe0d0d7890 */ /* 0x000fc4000fffe0ff */
[----:B------:R-:W-:Y:S02]  /*1510*/  UIADD3 UR5, UPT, UPT, UR14, -0x1, URZ ;  /* 0xffffffff0e057890 */ /* 0x000fe4000fffe0ff */
[----:B------:R-:W-:-:S03]  /*1520*/  UIADD3 UR7, UPT, UPT, UR15, -UR14, URZ ;  /* 0x8000000e0f077290 */ /* 0x000fc6000fffe0ff */
[----:B------:R-:W-:-:S04]  /*1530*/  @UP1 UIADD3 UR5, UPT, UPT, UR14, URZ, URZ ;  /* 0x000000ff0e051290 */ /* 0x000fc8000fffe0ff */
[----:B--2---:R-:W-:-:S12]  /*1540*/  UIADD3 UR5, UPT, UPT, UR5, 0x1, URZ ;  /* 0x0000000105057890 */ /* 0x004fd8000fffe0ff */
.L_x_35:
[----:B------:R-:W-:Y:S01]  /*1550*/  UISETP.NE.AND UP0, UPT, UR37, URZ, UPT ;  /* 0x000000ff2500728c */ /* 0x000fe2000bf05270 */
[----:B------:R-:W1:Y:S08]  /*1560*/  S2UR UR37, SR_CgaCtaId ;  /* 0x00000000002579c3 */ /* 0x000e700000008800 */
[----:B------:R-:W-:Y:S05]  /*1570*/  BRA.U UP0, `(.L_x_18) ;  /* 0x0000000100347547 */ /* 0x000fea000b800000 */
[----:B------:R-:W2:Y:S01]  /*1580*/  S2R R2, SR_CgaCtaId ;  /* 0x0000000000027919 */ /* 0x000ea20000008800 */
[----:B------:R-:W-:-:S04]  /*1590*/  MOV R3, 0x400 ;  /* 0x0000040000037802 */ /* 0x000fc80000000f00 */
[----:B--2---:R-:W-:Y:S02]  /*15a0*/  LEA R3, R2, R3, 0x18 ;  /* 0x0000000302037211 */ /* 0x004fe400078ec0ff */
[----:B------:R-:W-:-:S03]  /*15b0*/  SHF.L.U32 R2, R8, 0x1f, RZ ;  /* 0x0000001f08027819 */ /* 0x000fc600000006ff */
[----:B------:R-:W-:-:S04]  /*15c0*/  IMAD R3, R10, 0x8, R3 ;  /* 0x000000080a037824 */ /* 0x000fc800078e0203 */
[----:B------:R-:W2:Y:S02]  /*15d0*/  SYNCS.PHASECHK.TRANS64.TRYWAIT P0, [R3+URZ+0x100], R2 ;  /* 0x00010002030075a7 */ /* 0x000ea400080011ff */
[----:B--2---:R-:W-:Y:S05]  /*15e0*/  @!P0 BRA `(.L_x_19) ;  /* 0x0000006c00988947 */ /* 0x004fea0003800000 */
.L_x_107:
[----:B------:R-:W-:Y:S01]  /*15f0*/  VIADD R10, R10, 0x1 ;  /* 0x000000010a0a7836 */ /* 0x000fe20000000000 */
[----:B------:R2:W-:Y:S04]  /*1600*/  SYNCS.ARRIVE.TRANS64.A1T0 RZ, [R3+URZ+0xf0], RZ ;  /* 0x0000f0ff03ff79a7 */ /* 0x0005e800081000ff */
[----:B------:R-:W-:-:S04]  /*1610*/  ISETP.NE.AND P0, PT, R10, 0x2, PT ;  /* 0x000000020a00780c */ /* 0x000fc80003f05270 */
[----:B------:R-:W-:Y:S02]  /*1620*/  SEL R10, R10, RZ, P0 ;  /* 0x000000ff0a0a7207 */ /* 0x000fe40000000000 */
[----:B--2---:R-:W-:-:S04]  /*1630*/  SEL R3, RZ, 0x1, P0 ;  /* 0x00000001ff037807 */ /* 0x004fc80000000000 */
[----:B------:R-:W-:-:S07]  /*1640*/  LOP3.LUT R8, R8, R3, RZ, 0x3c, !PT ;  /* 0x0000000308087212 */ /* 0x000fce00078e3cff */
.L_x_18:
[----:B------:R-:W-:Y:S01]  /*1650*/  UMOV UR4, 0x400 ;  /* 0x0000040000047882 */ /* 0x000fe20000000000 */
[----:B------:R-:W-:Y:S01]  /*1660*/  SHF.L.U32 R2, R15, 0x1f, RZ ;  /* 0x0000001f0f027819 */ /* 0x000fe200000006ff */
[----:B-1----:R-:W-:Y:S01]  /*1670*/  ULEA UR4, UR37, UR4, 0x18 ;  /* 0x0000000425047291 */ /* 0x002fe2000f8ec0ff */
[----:B------:R-:W-:Y:S01]  /*1680*/  R2UR UR35, R21 ;  /* 0x00000000152372ca */ /* 0x000fe200000e0000 */
[----:B------:R-:W-:Y:S01]  /*1690*/  UISETP.GE.U32.AND UP0, UPT, UR13, 0xff, UPT ;  /* 0x000000ff0d00788c */ /* 0x000fe2000bf06070 */
[----:B------:R-:W-:Y:S01]  /*16a0*/  R2UR UR11, R20 ;  /* 0x00000000140b72ca */ /* 0x000fe200000e0000 */
[----:B------:R-:W-:Y:S01]  /*16b0*/  ULEA UR8, UR6, UR4, 0x3 ;  /* 0x0000000406087291 */ /* 0x000fe2000f8e18ff */
[----:B------:R-:W-:-:S08]  /*16c0*/  UMOV UR24, URZ ;  /* 0x000000ff00187c82 */ /* 0x000fd00008000000 */
[----:B------:R1:W2:Y:S01]  /*16d0*/  SYNCS.PHASECHK.TRANS64.TRYWAIT P0, [UR8+0x30], R2 ;  /* 0x00003002ff0075a7 */ /* 0x0002a20008001108 */
[----:B------:R-:W-:Y:S02]  /*16e0*/  USHF.L.U32 UR35, UR35, 0x7, URZ ;  /* 0x0000000723237899 */ /* 0x000fe400080006ff */
[----:B------:R-:W-:Y:S01]  /*16f0*/  USHF.L.U32 UR11, UR11, 0x7, URZ ;  /* 0x000000070b0b7899 */ /* 0x000fe200080006ff */
[----:B------:R-:W-:Y:S11]  /*1700*/  BRA.U !UP0, `(.L_x_20) ;  /* 0x0000000108a47547 */ /* 0x000ff6000b800000 */
[----:B------:R-:W-:Y:S01]  /*1710*/  UMOV UR16, URZ ;  /* 0x000000ff00107c82 */ /* 0x000fe20008000000 */
[----:B------:R-:W-:-:S05]  /*1720*/  UMOV UR17, UR6 ;  /* 0x0000000600117c82 */ /* 0x000fca0008000000 */
.L_x_25:
[----:B-1----:R-:W-:Y:S01]  /*1730*/  ULEA UR33, UR17, UR4, 0x3 ;  /* 0x0000000411217291 */ /* 0x002fe2000f8e18ff */
[----:B--2---:R-:W-:Y:S01]  /*1740*/  @!P5 MOV R3, 0x8000 ;  /* 0x000080000003d802 */ /* 0x004fe20000000f00 */
[----:B--2---:R-:W-:Y:S10]  /*1750*/  @P0 BRA `(.L_x_21) ;  /* 0x00000000000c0947 */ /* 0x004ff40003800000 */
[----:B------:R-:W-:-:S04]  /*1760*/  SHF.L.U32 R5, R15, 0x1f, RZ ;  /* 0x0000001f0f057819 */ /* 0x000fc800000006ff */
[----:B------:R-:W2:Y:S02]  /*1770*/  SYNCS.PHASECHK.TRANS64.TRYWAIT P0, [UR33+0x30], R5 ;  /* 0x00003005ff0075a7 */ /* 0x000ea40008001121 */
[----:B--2---:R-:W-:Y:S05]  /*1780*/  @!P0 BRA `(.L_x_22) ;  /* 0x0000006c00448947 */ /* 0x004fea0003800000 */
.L_x_21:
[----:B------:R2:W-:Y:S01]  /*1790*/  @!P5 SYNCS.ARRIVE.TRANS64 RZ, [UR33], R3 ;  /* 0x00000003ffffd9a7 */ /* 0x0005e20008000021 */
[----:B------:R-:W-:Y:S04]  /*17a0*/  BSSY.RECONVERGENT B0, `(.L_x_23) ;  /* 0x0000003000007945 */ /* 0x000fe80003800200 */
[----:B------:R-:W-:Y:S05]  /*17b0*/  @P4 BRA `(.L_x_24) ;  /* 0x0000000000044947 */ /* 0x000fea0003800000 */
[----:B------:R-:W-:Y:S05]  /*17c0*/  BPT.TRAP 0x1 ;  /* 0x000000040000795c */ /* 0x000fea0000300000 */
.L_x_24:
[----:B------:R-:W-:Y:S05]  /*17d0*/  BSYNC.RECONVERGENT B0 ;  /* 0x0000000000007941 */ /* 0x000fea0003800200 */
.L_x_23:
[----:B------:R-:W-:Y:S02]  /*17e0*/  UIADD3 UR6, UPT, UPT, UR17, 0x1, URZ ;  /* 0x0000000111067890 */ /* 0x000fe4000fffe0ff */
[----:B------:R-:W-:Y:S02]  /*17f0*/  UIADD3 UR26, UP1, UPT, UR22, 0x80, URZ ;  /* 0x00000080161a7890 */ /* 0x000fe4000ff3e0ff */
[----:B------:R-:W-:Y:S02]  /*1800*/  UISETP.NE.AND UP0, UPT, UR6, 0x6, UPT ;  /* 0x000000060600788c */ /* 0x000fe4000bf05270 */
[----:B------:R-:W-:Y:S02]  /*1810*/  USHF.L.U32 UR34, UR16, 0x7, URZ ;  /* 0x0000000710227899 */ /* 0x000fe400080006ff */
[----:B------:R-:W-:Y:S02]  /*1820*/  USEL UR9, URZ, 0x1, UP0 ;  /* 0x00000001ff097887 */ /* 0x000fe40008000000 */
[----:B------:R-:W-:-:S02]  /*1830*/  USEL UR6, UR6, URZ, UP0 ;  /* 0x000000ff06067287 */ /* 0x000fc40008000000 */
[----:B------:R-:W-:Y:S02]  /*1840*/  UIADD3 UR20, UP0, UPT, UR22, 0x180, URZ ;  /* 0x0000018016147890 */ /* 0x000fe4000ff1e0ff */
[----:B------:R-:W-:Y:S01]  /*1850*/  ULEA UR8, UR6, UR4, 0x3 ;  /* 0x0000000406087291 */ /* 0x000fe2000f8e18ff */
[----:B------:R-:W-:Y:S01]  /*1860*/  LOP3.LUT R15, R15, UR9, RZ, 0x3c, !PT ;  /* 0x000000090f0f7c12 */ /* 0x000fe2000f8e3cff */
[----:B------:R-:W-:Y:S02]  /*1870*/  UIADD3.X UR27, UPT, UPT, URZ, UR23, URZ, UP1, !UPT ;  /* 0x00000017ff1b7290 */ /* 0x000fe40008ffe4ff */
[----:B------:R-:W-:Y:S01]  /*1880*/  UIADD3.X UR21, UPT, UPT, URZ, UR23, URZ, UP0, !UPT ;  /* 0x00000017ff157290 */ /* 0x000fe200087fe4ff */
[----:B-1----:R-:W-:Y:S01]  /*1890*/  SHF.L.U32 R2, R15, 0x1f, RZ ;  /* 0x0000001f0f027819 */ /* 0x002fe200000006ff */
[----:B------:R-:W-:Y:S01]  /*18a0*/  UMOV UR18, 0x0 ;  /* 0x0000000000127882 */ /* 0x000fe20000000000 */
[----:B------:R-:W-:Y:S01]  /*18b0*/  UMOV UR19, 0x10000000 ;  /* 0x1000000000137882 */ /* 0x000fe20000000000 */
[----:B------:R-:W-:Y:S01]  /*18c0*/  UMOV UR12, UR36 ;  /* 0x00000024000c7c82 */ /* 0x000fe20008000000 */
[----:B------:R1:W1:Y:S01]  /*18d0*/  SYNCS.PHASECHK.TRANS64.TRYWAIT P0, [UR8+0x30], R2 ;  /* 0x00003002ff0075a7 */ /* 0x0002620008001108 */
[----:B------:R-:W-:Y:S01]  /*18e0*/  ULEA UR8, UR17, UR4, 0xe ;  /* 0x0000000411087291 */ /* 0x000fe2000f8e70ff */
[----:B------:R-:W-:Y:S01]  /*18f0*/  UMOV UR9, UR33 ;  /* 0x0000002100097c82 */ /* 0x000fe20008000000 */
[----:B------:R-:W-:-:S02]  /*1900*/  UMOV UR10, UR34 ;  /* 0x00000022000a7c82 */ /* 0x000fc40008000000 */
[----:B------:R-:W-:Y:S02]  /*1910*/  UIADD3 UR32, UPT, UPT, UR8, 0x8400, URZ ;  /* 0x0000840008207890 */ /* 0x000fe4000fffe0ff */
[----:B------:R-:W-:Y:S02]  /*1920*/  UIADD3 UR8, UPT, UPT, UR8, 0x20400, URZ ;  /* 0x0002040008087890 */ /* 0x000fe4000fffe0ff */
[----:B------:R-:W-:Y:S01]  /*1930*/  UIADD3 UR16, UPT, UPT, UR16, 0x1, URZ ;  /* 0x0000000110107890 */ /* 0x000fe2000fffe0ff */
[----:B------:R-:W-:Y:S01]  /*1940*/  UMOV UR24, UR5 ;  /* 0x0000000500187c82 */ /* 0x000fe20008000000 */
[----:B------:R-:W-:Y:S02]  /*1950*/  UMOV UR17, UR6 ;  /* 0x0000000600117c82 */ /* 0x000fe40008000000 */
[----:B------:R-:W-:Y:S01]  /*1960*/  UISETP.NE.AND UP0, UPT, UR16, UR5, UPT ;  /* 0x000000051000728c */ /* 0x000fe2000bf05270 */
[----:B------:R1:W-:Y:S02]  /*1970*/  UTMALDG.3D [UR32], [UR26], desc[UR18] ;  /* 0x000012201a0075b4 */ /* 0x0003e40008011000 */
[----:B------:R1:W-:Y:S06]  /*1980*/  UTMALDG.3D [UR8], [UR20], desc[UR18] ;  /* 0x00001208140075b4 */ /* 0x0003ec0008011000 */
[----:B------:R-:W-:Y:S05]  /*1990*/  BRA.U UP0, `(.L_x_25) ;  /* 0xfffffffd00647547 */ /* 0x000fea000b83ffff */
.L_x_20:
[----:B-1----:R-:W-:Y:S01]  /*19a0*/  ULEA UR8, UR6, UR4, 0x3 ;  /* 0x0000000406087291 */ /* 0x002fe2000f8e18ff */
[----:B------:R-:W-:Y:S01]  /*19b0*/  SHF.L.U32 R2, R15, 0x1f, RZ ;  /* 0x0000001f0f027819 */ /* 0x000fe200000006ff */
[----:B------:R-:W-:Y:S01]  /*19c0*/  @!P1 SYNCS.ARRIVE.TRANS64.A1T0 RZ, [UR4+0x88], RZ ;  /* 0x000088ffffff99a7 */ /* 0x000fe20008100004 */
[----:B------:R-:W-:-:S06]  /*19d0*/  UISETP.GT.AND UP0, UPT, UR15, UR14, UPT ;  /* 0x0000000e0f00728c */ /* 0x000fcc000bf04270 */
[----:B--2---:R1:W2:Y:S03]  /*19e0*/  SYNCS.PHASECHK.TRANS64.TRYWAIT P0, [UR8+0x30], R2 ;  /* 0x00003002ff0075a7 */ /* 0x0042a60008001108 */
[----:B------:R-:W-:Y:S05]  /*19f0*/  BRA.U !UP0, `(.L_x_26) ;  /* 0x0000000108a87547 */ /* 0x000fea000b800000 */
[----:B------:R-:W-:Y:S01]  /*1a00*/  UIADD3 UR21, UPT, UPT, UR7, UR24, URZ ;  /* 0x0000001807157290 */ /* 0x000fe2000fffe0ff */
[----:B------:R-:W-:-:S11]  /*1a10*/  UMOV UR25, UR6 ;  /* 0x0000000600197c82 */ /* 0x000fd60008000000 */
.L_x_31:
[----:B-1----:R-:W-:Y:S01]  /*1a20*/  ULEA UR17, UR25, UR4, 0x3 ;  /* 0x0000000419117291 */ /* 0x002fe2000f8e18ff */
[----:B--2---:R-:W-:Y:S01]  /*1a30*/  @!P5 MOV R3, 0x8000 ;  /* 0x000080000003d802 */ /* 0x004fe20000000f00 */
[----:B--2---:R-:W-:Y:S10]  /*1a40*/  @P0 BRA `(.L_x_27) ;  /* 0x00000000000c0947 */ /* 0x004ff40003800000 */
[----:B------:R-:W-:-:S04]  /*1a50*/  SHF.L.U32 R5, R15, 0x1f, RZ ;  /* 0x0000001f0f057819 */ /* 0x000fc800000006ff */
[----:B------:R-:W2:Y:S02]  /*1a60*/  SYNCS.PHASECHK.TRANS64.TRYWAIT P0, [UR17+0x30], R5 ;  /* 0x00003005ff0075a7 */ /* 0x000ea40008001111 */
[----:B--2---:R-:W-:Y:S05]  /*1a70*/  @!P0 BRA `(.L_x_28) ;  /* 0x0000006800a08947 */ /* 0x004fea0003800000 */
.L_x_27:
[----:B------:R2:W-:Y:S01]  /*1a80*/  @!P5 SYNCS.ARRIVE.TRANS64 RZ, [UR17], R3 ;  /* 0x00000003ffffd9a7 */ /* 0x0005e20008000011 */
[----:B------:R-:W-:Y:S04]  /*1a90*/  BSSY.RECONVERGENT B0, `(.L_x_29) ;  /* 0x0000003000007945 */ /* 0x000fe80003800200 */
[----:B------:R-:W-:Y:S05]  /*1aa0*/  @P4 BRA `(.L_x_30) ;  /* 0x0000000000044947 */ /* 0x000fea0003800000 */
[----:B------:R-:W-:Y:S05]  /*1ab0*/  BPT.TRAP 0x1 ;  /* 0x000000040000795c */ /* 0x000fea0000300000 */
.L_x_30:
[----:B------:R-:W-:Y:S05]  /*1ac0*/  BSYNC.RECONVERGENT B0 ;  /* 0x0000000000007941 */ /* 0x000fea0003800200 */
.L_x_29:
        /* <DEDUP_REMOVED lines=20> */
[----:B------:R-:W-:Y:S01]  /*1c10*/  UIADD3 UR8, UPT, UPT, UR8, 0x20400, URZ ;  /* 0x0002040008087890 */ /* 0x000fe2000fffe0ff */
[----:B------:R-:W-:Y:S01]  /*1c20*/  UMOV UR9, UR17 ;  /* 0x0000001100097c82 */ /* 0x000fe20008000000 */
[----:B------:R-:W-:Y:S01]  /*1c30*/  UMOV UR10, UR18 ;  /* 0x00000012000a7c82 */ /* 0x000fe20008000000 */
[----:B------:R-:W-:Y:S01]  /*1c40*/  UIADD3 UR24, UPT, UPT, UR24, 0x1, URZ ;  /* 0x0000000118187890 */ /* 0x000fe2000fffe0ff */
[----:B------:R-:W-:-:S03]  /*1c50*/  UMOV UR25, UR6 ;  /* 0x0000000600197c82 */ /* 0x000fc60008000000 */
[----:B------:R1:W-:Y:S01]  /*1c60*/  UTMALDG.3D [UR16], [UR30], desc[UR26] ;  /* 0x00001a101e0075b4 */ /* 0x0003e20008011000 */
[----:B------:R-:W-:Y:S01]  /*1c70*/  UISETP.NE.AND UP0, UPT, UR24, UR21, UPT ;  /* 0x000000151800728c */ /* 0x000fe2000bf05270 */
[----:B------:R1:W-:Y:S08]  /*1c80*/  UTMALDG.3D [UR8], [UR28], desc[UR26] ;  /* 0x00001a081c0075b4 */ /* 0x0003f00008011000 */
[----:B------:R-:W-:Y:S05]  /*1c90*/  BRA.U UP0, `(.L_x_31) ;  /* 0xfffffffd00607547 */ /* 0x000fea000b83ffff */
.L_x_26:
[----:B-1----:R-:W-:Y:S01]  /*1ca0*/  LEA R2, R14, UR4, 0x3 ;  /* 0x000000040e027c11 */ /* 0x002fe2000f8e18ff */
[----:B------:R-:W-:Y:S01]  /*1cb0*/  NOP ;  /* 0x0000000000007918 */ /* 0x000fe20000000000 */
[----:B--2---:R-:W-:Y:S02]  /*1cc0*/  SHF.L.U32 R3, R12, 0x1f, RZ ;  /* 0x0000001f0c037819 */ /* 0x004fe400000006ff */
[----:B------:R-:W-:Y:S02]  /*1cd0*/  LEA R4, R14, UR4, 0x4 ;  /* 0x000000040e047c11 */ /* 0x000fe4000f8e20ff */
[----:B------:R-:W1:Y:S02]  /*1ce0*/  SYNCS.PHASECHK.TRANS64.TRYWAIT P0, [R2+URZ+0x90], R3 ;  /* 0x00009003020075a7 */ /* 0x000e6400080011ff */
[----:B-1----:R-:W-:Y:S05]  /*1cf0*/  @!P0 BRA `(.L_x_32) ;  /* 0x0000006800188947 */ /* 0x002fea0003800000 */
.L_x_110:
[----:B------:R-:W2:Y:S01]  /*1d00*/  LDS.128 R4, [R4+0x120] ;  /* 0x0001200004047984 */ /* 0x000ea20000000c00 */
[----:B---3--:R-:W-:Y:S01]  /*1d10*/  ISETP.GE.AND P0, PT, R72, 0x1, PT ;  /* 0x000000014800780c */ /* 0x008fe20003f06270 */
[----:B-1----:R-:W-:Y:S01]  /*1d20*/  VIADD R2, R2, 0xa0 ;  /* 0x000000a002027836 */ /* 0x002fe20000000000 */
[----:B------:R-:W-:Y:S01]  /*1d30*/  @!PT LDS RZ, [RZ] ;  /* 0x00000000fffff984 */ /* 0x000fe20000000800 */
[----:B------:R-:W-:Y:S01]  /*1d40*/  @!PT LDS RZ, [RZ] ;  /* 0x00000000fffff984 */ /* 0x000fe20000000800 */
[----:B------:R-:W-:Y:S01]  /*1d50*/  @!PT LDS RZ, [RZ] ;  /* 0x00000000fffff984 */ /* 0x000fe20000000800 */
[----:B------:R-:W-:Y:S01]  /*1d60*/  @!PT LDS RZ, [RZ] ;  /* 0x00000000fffff984 */ /* 0x000fe20000000800 */
[----:B------:R1:W-:Y:S06]  /*1d70*/  MEMBAR.ALL.CTA ;  /* 0x0000000000007992 */ /* 0x0003ec0000008000 */
[----:B-1----:R-:W1:Y:S01]  /*1d80*/  FENCE.VIEW.ASYNC.S ;  /* 0x00000000000073c6 */ /* 0x002e620000000000 */
[----:B------:R-:W-:-:S04]  /*1d90*/  PRMT R2, RZ, 0x654, R2 ;  /* 0x00000654ff027816 */ /* 0x000fc80000000002 */
[----:B-1----:R1:W-:Y:S01]  /*1da0*/  SYNCS.ARRIVE.TRANS64.RED.A1T0 RZ, [R2+URZ], RZ ;  /* 0x000000ff02ff79a7 */ /* 0x0023e200081004ff */
[----:B--2---:R-:W-:-:S13]  /*1db0*/  LOP3.LUT P2, RZ, R6, 0x1, RZ, 0xc0, !PT ;  /* 0x0000000106ff7812 */ /* 0x004fda000784c0ff */
[----:B------:R-:W-:Y:S01]  /*1dc0*/  @P2 SHF.R.U32.HI R3, RZ, 0x10, R5 ;  /* 0x00000010ff032819 */ /* 0x000fe20000011605 */
[----:B------:R-:W-:Y:S01]  /*1dd0*/  VOTEU.ANY UP0, P2 ;  /* 0x0000000000ff7886 */ /* 0x000fe20001000100 */
[----:B------:R-:W-:Y:S02]  /*1de0*/  @P2 MOV R13, R4 ;  /* 0x00000004000d2202 */ /* 0x000fe40000000f00 */
[----:B------:R-:W-:Y:S02]  /*1df0*/  @P2 R2UR.BROADCAST UR8, R3 ;  /* 0x00000000030822ca */ /* 0x000fe400008e0000 */
[----:B------:R-:W-:-:S11]  /*1e00*/  @P2 LOP3.LUT R11, R5, 0xffff, RZ, 0xc0, !PT ;  /* 0x0000ffff050b2812 */ /* 0x000fd600078ec0ff */
[----:B------:R-:W-:Y:S01]  /*1e10*/  @UP0 UMOV UR36, UR8 ;  /* 0x0000000800240c82 */ /* 0x000fe20008000000 */
[----:B-1----:R-:W-:Y:S05]  /*1e20*/  @!P0 BRA `(.L_x_33) ;  /* 0x0000000000b88947 */ /* 0x002fea0003800000 */
[----:B------:R-:W4:Y:S01]  /*1e30*/  LDC.64 R4, c[0x0][0xb18] ;  /* 0x0002c600ff047b82 */ /* 0x000f220000000a00 */
[----:B------:R-:W-:-:S07]  /*1e40*/  ISETP.NE.AND P3, PT, R72, 0x1, PT ;  /* 0x000000014800780c */ /* 0x000fce0003f65270 */
[----:B------:R-:W1:Y:S08]  /*1e50*/  LDC.64 R6, c[0x0][0xb10] ;  /* 0x0002c400ff067b82 */ /* 0x000e700000000a00 */
[----:B------:R-:W2:Y:S08]  /*1e60*/  LDC R16, c[0x0][0xb20] ;  /* 0x0002c800ff107b82 */ /* 0x000eb00000000800 */
[----:B------:R-:W3:Y:S01]  /*1e70*/  LDC R18, c[0x0][0xb0c] ;  /* 0x0002c300ff127b82 */ /* 0x000ee20000000800 */
[----:B----4-:R-:W-:Y:S01]  /*1e80*/  IMAD.HI.U32 R17, R0, R5, RZ ;  /* 0x0000000500117227 */ /* 0x010fe200078e00ff */
[----:B------:R-:W-:-:S03]  /*1e90*/  ISETP.NE.AND P0, PT, R4, 0x1, PT ;  /* 0x000000010400780c */ /* 0x000fc60003f05270 */
[----:B------:R-:W-:-:S03]  /*1ea0*/  IMAD.HI.U32 R5, R11, R5, RZ ;  /* 0x000000050b057227 */ /* 0x000fc600078e00ff */
[----:B------:R-:W4:Y:S01]  /*1eb0*/  LDC.64 R2, c[0x0][0xb28] ;  /* 0x0002ca00ff027b82 */ /* 0x000f220000000a00 */
[----:B-1----:R-:W-:-:S04]  /*1ec0*/  IMAD.HI.U32 R20, R9, R6, RZ ;  /* 0x0000000609147227 */ /* 0x002fc800078e00ff */
[----:B------:R-:W-:Y:S01]  /*1ed0*/  IMAD.HI.U32 R22, R13, R6, RZ ;  /* 0x000000060d167227 */ /* 0x000fe200078e00ff */
[----:B------:R-:W-:Y:S02]  /*1ee0*/  SHF.R.U32.HI R20, RZ, R7, R20 ;  /* 0x00000007ff147219 */ /* 0x000fe40000011614 */
[-C--:B--2---:R-:W-:Y:S02]  /*1ef0*/  SHF.R.U32.HI R17, RZ, R16.reuse, R17 ;  /* 0x00000010ff117219 */ /* 0x084fe40000011611 */
[----:B------:R-:W-:Y:S02]  /*1f00*/  SHF.R.U32.HI R16, RZ, R16, R5 ;  /* 0x00000010ff107219 */ /* 0x000fe40000011605 */
[----:B------:R-:W-:Y:S02]  /*1f10*/  SEL R17, R0, R17, !P0 ;  /* 0x0000001100117207 */ /* 0x000fe40004000000 */
[----:B------:R-:W-:Y:S02]  /*1f20*/  SHF.R.U32.HI R22, RZ, R7, R22 ;  /* 0x00000007ff167219 */ /* 0x000fe40000011616 */
[----:B---3--:R-:W-:-:S02]  /*1f30*/  ISETP.NE.AND P1, PT, R18, 0x1, PT ;  /* 0x000000011200780c */ /* 0x008fc40003f25270 */
[----:B------:R-:W-:Y:S02]  /*1f40*/  SEL R5, R11, R16, !P0 ;  /* 0x000000100b057207 */ /* 0x000fe40004000000 */
[----:B------:R-:W-:Y:S02]  /*1f50*/  SEL R19, R9, R20, !P1 ;  /* 0x0000001409137207 */ /* 0x000fe40004800000 */
[----:B------:R-:W-:Y:S01]  /*1f60*/  SEL R7, R13, R22, !P1 ;  /* 0x000000160d077207 */ /* 0x000fe20004800000 */
[----:B----4-:R-:W-:-:S04]  /*1f70*/  IMAD.HI.U32 R20, R17, R2, RZ ;  /* 0x0000000211147227 */ /* 0x010fc800078e00ff */
[----:B------:R-:W-:Y:S01]  /*1f80*/  IMAD.HI.U32 R6, R19, R2, RZ ;  /* 0x0000000213067227 */ /* 0x000fe200078e00ff */
[----:B------:R-:W-:-:S04]  /*1f90*/  @P3 SHF.R.U32.HI R17, RZ, R3, R20 ;  /* 0x00000003ff113219 */ /* 0x000fc80000011614 */
        /* <DEDUP_REMOVED lines=8> */
[----:B------:R-:W-:-:S04]  /*2020*/  @!P0 IMAD.HI.U32 R16, R7, R2, RZ ;  /* 0x0000000207108227 */ /* 0x000fc800078e00ff */
[----:B------:R-:W-:Y:S01]  /*2030*/  IMAD.MOV R2, RZ, RZ, -R6 ;  /* 0x000000ffff027224 */ /* 0x000fe200078e0a06 */
[----:B------:R-:W-:-:S03]  /*2040*/  @!P0 SHF.R.U32.HI R16, RZ, R3, R16 ;  /* 0x00000003ff108219 */ /* 0x000fc60000011610 */
[----:B------:R-:W-:Y:S01]  /*2050*/  IMAD R2, R72, R2, R5 ;  /* 0x0000000248027224 */ /* 0x000fe200078e0205 */
[----:B------:R-:W-:Y:S02]  /*2060*/  @!P0 SEL R3, R7, R16, !P3 ;  /* 0x0000001007038207 */ /* 0x000fe40005800000 */
[----:B------:R-:W-:-:S03]  /*2070*/  IADD3 R16, PT, PT, -R5, RZ, RZ ;  /* 0x000000ff05107210 */ /* 0x000fc60007ffe1ff */
[--C-:B------:R-:W-:Y:S02]  /*2080*/  @!P0 IMAD.IADD R6, R6, 0x1, -R3.reuse ;  /* 0x0000000106068824 */ /* 0x100fe400078e0a03 */
[----:B------:R-:W-:Y:S01]  /*2090*/  @!P0 IMAD R3, R2, R19, R3 ;  /* 0x0000001302038224 */ /* 0x000fe200078e0203 */
[----:B------:R-:W-:Y:S01]  /*20a0*/  IADD3 R2, PT, PT, -R7, RZ, RZ ;  /* 0x000000ff07027210 */ /* 0x000fe20007ffe1ff */
[----:B------:R-:W-:Y:S02]  /*20b0*/  @!P0 IMAD R5, R72, R6, R7 ;  /* 0x0000000648058224 */ /* 0x000fe400078e0207 */
[----:B------:R-:W-:Y:S02]  /*20c0*/  IMAD R11, R4, R16, R11 ;  /* 0x00000010040b7224 */ /* 0x000fe400078e020b */
[----:B------:R-:W-:Y:S02]  /*20d0*/  @!P0 IMAD.MOV.U32 R7, RZ, RZ, R3 ;  /* 0x000000ffff078224 */ /* 0x000fe400078e0003 */
[----:B------:R-:W-:-:S02]  /*20e0*/  IMAD R2, R18, R2, R13 ;  /* 0x0000000212027224 */ /* 0x000fc400078e020d */
[----:B------:R-:W-:Y:S02]  /*20f0*/  IMAD R11, R5, R4, R11 ;  /* 0x00000004050b7224 */ /* 0x000fe400078e020b */
[----:B------:R-:W-:Y:S02]  /*2100*/  IMAD R13, R7, R18, R2 ;  /* 0x00000012070d7224 */ /* 0x000fe400078e0202 */
.L_x_33:
[----:B------:R-:W1:Y:S02]  /*2110*/  LDCU UR8, c[0x0][0xb30] ;  /* 0x00016600ff0877ac */ /* 0x000e640008000800 */
[----:B-1----:R-:W-:-:S09]  /*2120*/  UISETP.NE.AND UP0, UPT, UR8, 0x1, UPT ;  /* 0x000000010800788c */ /* 0x002fd2000bf05270 */
[----:B------:R-:W-:Y:S05]  /*2130*/  BRA.U UP0, `(.L_x_34) ;  /* 0x0000000100407547 */ /* 0x000fea000b800000 */
[----:B------:R-:W1:Y:S08]  /*2140*/  LDC.64 R4, c[0x0][0xb10] ;  /* 0x0002c400ff047b82 */ /* 0x000e700000000a00 */
[----:B------:R-:W2:Y:S08]  /*2150*/  LDC.64 R2, c[0x0][0xb18] ;  /* 0x0002c600ff027b82 */ /* 0x000eb00000000a00 */
[----:B------:R-:W3:Y:S08]  /*2160*/  LDC R6, c[0x0][0xb20] ;  /* 0x0002c800ff067b82 */ /* 0x000ef00000000800 */
[----:B------:R-:W4:Y:S01]  /*2170*/  LDC R16, c[0x0][0xb0c] ;  /* 0x0002c300ff107b82 */ /* 0x000f220000000800 */
[----:B-1----:R-:W-:-:S05]  /*2180*/  IMAD.HI.U32 R4, R13, R4, RZ ;  /* 0x000000040d047227 */ /* 0x002fca00078e00ff */
[----:B------:R-:W-:Y:S01]  /*2190*/  SHF.R.U32.HI R4, RZ, R5, R4 ;  /* 0x00000005ff047219 */ /* 0x000fe20000011604 */
[----:B--2---:R-:W-:Y:S01]  /*21a0*/  IMAD.HI.U32 R3, R11, R3, RZ ;  /* 0x000000030b037227 */ /* 0x004fe200078e00ff */
[----:B------:R-:W-:-:S04]  /*21b0*/  ISETP.NE.AND P0, PT, R2, 0x1, PT ;  /* 0x000000010200780c */ /* 0x000fc80003f05270 */
[----:B---3--:R-:W-:-:S04]  /*21c0*/  SHF.R.U32.HI R6, RZ, R6, R3 ;  /* 0x00000006ff067219 */ /* 0x008fc80000011603 */
[----:B------:R-:W-:Y:S02]  /*21d0*/  SEL R3, R11, R6, !P0 ;  /* 0x000000060b037207 */ /* 0x000fe40004000000 */
[----:B----4-:R-:W-:-:S04]  /*21e0*/  ISETP.NE.AND P1, PT, R16, 0x1, PT ;  /* 0x000000011000780c */ /* 0x010fc80003f25270 */
[----:B------:R-:W-:-:S05]  /*21f0*/  SEL R4, R13, R4, !P1 ;  /* 0x000000040d047207 */ /* 0x000fca0004800000 */
[----:B------:R-:W-:Y:S02]  /*2200*/  IMAD.IADD R5, R3, 0x1, -R4 ;  /* 0x0000000103057824 */ /* 0x000fe400078e0a04 */
[----:B------:R-:W-:Y:S02]  /*2210*/  IMAD.IADD R3, R4, 0x1, -R3 ;  /* 0x0000000104037824 */ /* 0x000fe400078e0a03 */
[----:B------:R-:W-:Y:S02]  /*2220*/  IMAD R13, R5, R16, R13 ;  /* 0x00000010050d7224 */ /* 0x000fe400078e020d */
[----:B------:R-:W-:-:S07]  /*2230*/  IMAD R11, R3, R2, R11 ;  /* 0x00000002030b7224 */ /* 0x000fce00078e020b */
.L_x_34:
[----:B------:R-:W-:Y:S01]  /*2240*/  VIADD R14, R14, 0x1 ;  /* 0x000000010e0e7836 */ /* 0x000fe20000000000 */
[----:B------:R-:W-:Y:S01]  /*2250*/  PLOP3.LUT P1, PT, PT, PT, PT, 0x80, 0x8 ;  /* 0x000000000008781c */ /* 0x000fe20003f2f070 */
[----:B------:R-:W-:Y:S02]  /*2260*/  IMAD.IADD R21, R13, 0x1, R152 ;  /* 0x000000010d157824 */ /* 0x000fe400078e0298 */
[----:B------:R-:W-:Y:S01]  /*2270*/  IMAD.IADD R20, R11, 0x1, R150 ;  /* 0x000000010b147824 */ /* 0x000fe200078e0296 */
[----:B------:R-:W-:-:S04]  /*2280*/  ISETP.NE.AND P0, PT, R14, 0x2, PT ;  /* 0x000000020e00780c */ /* 0x000fc80003f05270 */
[----:B------:R-:W-:Y:S02]  /*2290*/  SEL R3, RZ, 0x1, P0 ;  /* 0x00000001ff037807 */ /* 0x000fe40000000000 */
[----:B------:R-:W-:Y:S02]  /*22a0*/  SEL R14, R14, RZ, P0 ;  /* 0x000000ff0e0e7207 */ /* 0x000fe40000000000 */
[----:B------:R-:W-:Y:S01]  /*22b0*/  LOP3.LUT R12, R12, R3, RZ, 0x3c, !PT ;  /* 0x000000030c0c7212 */ /* 0x000fe200078e3cff */
[----:B------:R-:W-:Y:S06]  /*22c0*/  @P2 BRA `(.L_x_35) ;  /* 0xfffffff000a02947 */ /* 0x000fec000383ffff */
[----:B------:R-:W-:Y:S01]  /*22d0*/  UIADD3 UR4, UPT, UPT, UR4, 0x30, URZ ;  /* 0x0000003004047890 */ /* 0x000fe2000fffe0ff */
[----:B------:R-:W-:-:S03]  /*22e0*/  SHF.L.U32 R3, R15, 0x1f, RZ ;  /* 0x0000001f0f037819 */ /* 0x000fc600000006ff */
[----:B------:R-:W-:-:S09]  /*22f0*/  ULEA UR5, UR6, UR4, 0x3 ;  /* 0x0000000406057291 */ /* 0x000fd2000f8e18ff */
[----:B------:R-:W1:Y:S02]  /*2300*/  SYNCS.PHASECHK.TRANS64.TRYWAIT P0, [UR5], R3 ;  /* 0x00000003ff0075a7 */ /* 0x000e640008001105 */
[----:B-1----:R-:W-:Y:S05]  /*2310*/  @!P0 BRA `(.L_x_36) ;  /* 0x0000006000a48947 */ /* 0x002fea0003800000 */
.L_x_112:
[----:B------:R-:W-:-:S04]  /*2320*/  UIADD3 UR6, UPT, UPT, UR6, 0x1, URZ ;  /* 0x0000000106067890 */ /* 0x000fc8000fffe0ff */
[----:B------:R-:W-:-:S04]  /*2330*/  UISETP.NE.AND UP0, UPT, UR6, 0x6, UPT ;  /* 0x000000060600788c */ /* 0x000fc8000bf05270 */
[----:B------:R-:W-:Y:S02]  /*2340*/  USEL UR7, URZ, 0x1, UP0 ;  /* 0x00000001ff077887 */ /* 0x000fe40008000000 */
[----:B------:R-:W-:-:S04]  /*2350*/  USEL UR6, UR6, URZ, UP0 ;  /* 0x000000ff06067287 */ /* 0x000fc80008000000 */
[----:B------:R-:W-:Y:S01]  /*2360*/  ULEA UR5, UR6, UR4, 0x3 ;  /* 0x0000000406057291 */ /* 0x000fe2000f8e18ff */
[----:B------:R-:W-:-:S04]  /*2370*/  LOP3.LUT R2, R15, UR7, RZ, 0x3c, !PT ;  /* 0x000000070f027c12 */ /* 0x000fc8000f8e3cff */
[----:B-1----:R-:W-:-:S04]  /*2380*/  SHF.L.U32 R3, R2, 0x1f, RZ ;  /* 0x0000001f02037819 */ /* 0x002fc800000006ff */
[----:B------:R-:W1:Y:S02]  /*2390*/  SYNCS.PHASECHK.TRANS64.TRYWAIT P0, [UR5], R3 ;  /* 0x00000003ff0075a7 */ /* 0x000e640008001105 */
[----:B-1----:R-:W-:Y:S05]  /*23a0*/  @!P0 BRA `(.L_x_37) ;  /* 0x0000006000988947 */ /* 0x002fea0003800000 */
.L_x_114:
        /* <DEDUP_REMOVED lines=9> */
.L_x_116:
        /* <DEDUP_REMOVED lines=9> */
.L_x_118:
        /* <DEDUP_REMOVED lines=9> */
.L_x_120:
[----:B------:R-:W-:-:S04]  /*2560*/  UIADD3 UR6, UPT, UPT, UR6, 0x1, URZ ;  /* 0x0000000106067890 */ /* 0x000fc8000fffe0ff */
[----:B------:R-:W-:-:S04]  /*2570*/  UISETP.NE.AND UP0, UPT, UR6, 0x6, UPT ;  /* 0x000000060600788c */ /* 0x000fc8000bf05270 */
[----:B------:R-:W-:Y:S02]  /*2580*/  USEL UR5, URZ, 0x1, UP0 ;  /* 0x00000001ff057887 */ /* 0x000fe40008000000 */
[----:B------:R-:W-:-:S04]  /*2590*/  USEL UR6, UR6, URZ, UP0 ;  /* 0x000000ff06067287 */ /* 0x000fc80008000000 */
[----:B------:R-:W-:Y:S01]  /*25a0*/  ULEA UR6, UR6, UR4, 0x3 ;  /* 0x0000000406067291 */ /* 0x000fe2000f8e18ff */
[----:B-1----:R-:W-:-:S04]  /*25b0*/  LOP3.LUT R3, R2, UR5, RZ, 0x3c, !PT ;  /* 0x0000000502037c12 */ /* 0x002fc8000f8e3cff */
[----:B------:R-:W-:Y:S01]  /*25c0*/  SHF.L.U32 R3, R3, 0x1f, RZ ;  /* 0x0000001f03037819 */ /* 0x000fe200000006ff */
[----:B----4-:R-:W-:-:S07]  /*25d0*/  IMAD.U32 R0, RZ, RZ, UR6 ;  /* 0x00000006ff007e24 */ /* 0x010fce000f8e00ff */
.L_x_41:
[----:B-1----:R1:W2:Y:S02]  /*25e0*/  SYNCS.PHASECHK.TRANS64.TRYWAIT P0, [R0+URZ], R3 ;  /* 0x00000003000075a7 */ /* 0x0022a400080011ff */
[----:B--2---:R-:W-:Y:S05]  /*25f0*/  @!P0 NANOSLEEP.SYNCS 0x989680 ;  /* 0x009896800000895d */ /* 0x004fea0003900000 */
[----:B------:R-:W2:Y:S02]  /*2600*/  @!P0 SYNCS.PHASECHK.TRANS64 P0, [R0+URZ], R3 ;  /* 0x00000003000085a7 */ /* 0x000ea400080010ff */
[----:B--2---:R-:W-:Y:S05]  /*2610*/  @P0 EXIT ;  /* 0x000000000000094d */ /* 0x004fea0003800000 */
[----:B------:R-:W-:Y:S05]  /*2620*/  BRA `(.L_x_41) ;  /* 0xfffffffc00ec7947 */ /* 0x000fea000383ffff */
.L_x_17:
[----:B------:R-:W-:-:S04]  /*2630*/  UISETP.NE.AND UP1, UPT, UR37, URZ, UPT ;  /* 0x000000ff2500728c */ /* 0x000fc8000bf25270 */
[----:B------:R-:W-:-:S09]  /*2640*/  UISETP.NE.OR UP1, UPT, UR8, 0x1, UP1 ;  /* 0x000000010800788c */ /* 0x000fd20008f25670 */
[----:B------:R-:W-:Y:S05]  /*2650*/  BRA.U UP1, `(.L_x_42) ;  /* 0x0000000501487547 */ /* 0x000fea000b800000 */
[----:B------:R-:W-:Y:S01]  /*2660*/  ISETP.NE.AND P2, PT, R2, RZ, PT ;  /* 0x000000ff0200720c */ /* 0x000fe20003f45270 */
[----:B------:R-:W-:Y:S01]  /*2670*/  IMAD.MOV.U32 R12, RZ, RZ, 0x1 ;  /* 0x00000001ff0c7424 */ /* 0x000fe200078e00ff */
[----:B------:R-:W-:Y:S02]  /*2680*/  CS2R R10, SRZ ;  /* 0x00000000000a7805 */ /* 0x000fe4000001ff00 */
[----:B------:R-:W-:Y:S01]  /*2690*/  CS2R R8, SRZ ;  /* 0x0000000000087805 */ /* 0x000fe2000001ff00 */
[----:B------:R-:W-:Y:S01]  /*26a0*/  UMOV UR4, 0x400 ;  /* 0x0000040000047882 */ /* 0x000fe20000000000 */
[----:B------:R-:W-:Y:S01]  /*26b0*/  UMOV UR6, URZ ;  /* 0x000000ff00067c82 */ /* 0x000fe20008000000 */
[----:B------:R-:W-:-:S12]  /*26c0*/  ULEA UR37, UR37, UR4, 0x18 ;  /* 0x0000000425257291 */ /* 0x000fd8000f8ec0ff */
.L_x_46:
[----:B------:R-:W-:Y:S02]  /*26d0*/  LEA R0, R8, UR37, 0x3 ;  /* 0x0000002508007c11 */ /* 0x000fe4000f8e18ff */
[----:B------:R-:W-:-:S03]  /*26e0*/  SHF.L.U32 R5, R9, 0x1f, RZ ;  /* 0x0000001f09057819 */ /* 0x000fc600000006ff */
[----:B------:R-:W-:Y:S01]  /*26f0*/  VIADD R4, R0, 0x100 ;  /* 0x0000010000047836 */ /* 0x000fe20000000000 */
[----:B------:R-:W1:Y:S02]  /*2700*/  SYNCS.PHASECHK.TRANS64.TRYWAIT P0, [R0+URZ+0xf0], R5 ;  /* 0x0000f005000075a7 */ /* 0x000e6400080011ff */
[----:B-1----:R-:W-:Y:S05]  /*2710*/  @!P0 BRA `(.L_x_43) ;  /* 0x00000060001c8947 */ /* 0x002fea0003800000 */
.L_x_121:
[----:B------:R-:W-:Y:S01]  /*2720*/  ULEA UR5, UR6, UR37, 0x3 ;  /* 0x0000002506057291 */ /* 0x000fe2000f8e18ff */
[----:B------:R-:W-:Y:S02]  /*2730*/  PRMT R4, RZ, 0x654, R4 ;  /* 0x00000654ff047816 */ /* 0x000fe40000000004 */
[----:B-1----:R-:W-:Y:S01]  /*2740*/  SHF.L.U32 R5, R12, 0x1f, RZ ;  /* 0x0000001f0c057819 */ /* 0x002fe200000006ff */
[----:B------:R-:W-:Y:S01]  /*2750*/  UIADD3 UR4, UPT, UPT, UR5, 0x90, URZ ;  /* 0x0000009005047890 */ /* 0x000fe2000fffe0ff */
[----:B------:R1:W-:Y:S05]  /*2760*/  SYNCS.ARRIVE.TRANS64.RED.A1T0 RZ, [R4+URZ], RZ ;  /* 0x000000ff04ff79a7 */ /* 0x0003ea00081004ff */
[----:B------:R-:W-:Y:S01]  /*2770*/  IMAD.U32 R7, RZ, RZ, UR4 ;  /* 0x00000004ff077e24 */ /* 0x000fe2000f8e00ff */
[----:B------:R-:W2:Y:S04]  /*2780*/  SYNCS.PHASECHK.TRANS64.TRYWAIT P0, [UR5+0xa0], R5 ;  /* 0x0000a005ff0075a7 */ /* 0x000ea80008001105 */
[----:B------:R-:W-:Y:S01]  /*2790*/  PRMT R6, R2, 0x654, R7 ;  /* 0x0000065402067816 */ /* 0x000fe20000000007 */
[----:B-1----:R-:W-:Y:S01]  /*27a0*/  @!P2 IMAD.MOV.U32 R4, RZ, RZ, 0x10 ;  /* 0x00000010ff04a424 */ /* 0x002fe200078e00ff */
[----:B--2---:R-:W-:Y:S06]  /*27b0*/  @!P0 BRA `(.L_x_44) ;  /* 0x0000006000088947 */ /* 0x004fec0003800000 */
.L_x_123:
[----:B------:R-:W-:Y:S01]  /*27c0*/  ULEA UR4, UR6, UR37, 0x4 ;  /* 0x0000002506047291 */ /* 0x000fe2000f8e20ff */
[----:B------:R-:W-:Y:S01]  /*27d0*/  SEL R3, R6, R3, !P2 ;  /* 0x0000000306037207 */ /* 0x000fe20005000000 */
[----:B------:R-:W-:Y:S01]  /*27e0*/  UIADD3 UR5, UPT, UPT, UR5, 0x90, URZ ;  /* 0x0000009005057890 */ /* 0x000fe2000fffe0ff */
[----:B-1----:R-:W-:Y:S01]  /*27f0*/  LEA R0, R11, UR37, 0x3 ;  /* 0x000000250b007c11 */ /* 0x002fe2000f8e18ff */
[----:B------:R-:W-:Y:S01]  /*2800*/  UIADD3 UR4, UPT, UPT, UR4, 0x120, URZ ;  /* 0x0000012004047890 */ /* 0x000fe2000fffe0ff */
[----:B------:R-:W-:Y:S01]  /*2810*/  SHF.L.U32 R5, R10, 0x1f, RZ ;  /* 0x0000001f0a057819 */ /* 0x000fe200000006ff */
[----:B------:R1:W-:Y:S01]  /*2820*/  @!P2 SYNCS.ARRIVE.TRANS64.RED RZ, [R3+URZ], R4 ;  /* 0x0000000403ffa9a7 */ /* 0x0003e200080004ff */
[----:B------:R-:W-:Y:S01]  /*2830*/  UIADD3 UR6, UPT, UPT, UR6, 0x1, URZ ;  /* 0x0000000106067890 */ /* 0x000fe2000fffe0ff */
[----:B------:R-:W-:-:S03]  /*2840*/  VIADD R8, R8, 0x1 ;  /* 0x0000000108087836 */ /* 0x000fc60000000000 */
[----:B------:R-:W-:Y:S02]  /*2850*/  UISETP.NE.AND UP0, UPT, UR6, 0x2, UPT ;  /* 0x000000020600788c */ /* 0x000fe4000bf05270 */
[----:B------:R-:W-:Y:S06]  /*2860*/  UGETNEXTWORKID.BROADCAST [UR4], [UR5] ;  /* 0x00000000040073ca */ /* 0x000fec0008000100 */
[----:B------:R-:W-:Y:S01]  /*2870*/  USEL UR4, URZ, 0x1, UP0 ;  /* 0x00000001ff047887 */ /* 0x000fe20008000000 */
[----:B------:R-:W-:Y:S01]  /*2880*/  ISETP.NE.AND P0, PT, R8, 0x2, PT ;  /* 0x000000020800780c */ /* 0x000fe20003f05270 */
[----:B------:R-:W-:Y:S01]  /*2890*/  USEL UR6, UR6, URZ, UP0 ;  /* 0x000000ff06067287 */ /* 0x000fe20008000000 */
[----:B------:R-:W2:Y:S03]  /*28a0*/  SYNCS.PHASECHK.TRANS64.TRYWAIT P1, [R0+URZ+0x90], R5 ;  /* 0x00009005000075a7 */ /* 0x000ea600080211ff */
[----:B------:R-:W-:Y:S01]  /*28b0*/  LOP3.LUT R12, R12, UR4, RZ, 0x3c, !PT ;  /* 0x000000040c0c7c12 */ /* 0x000fe2000f8e3cff */
[----:B-12---:R-:W-:Y:S07]  /*28c0*/  @!P1 BRA `(.L_x_45) ;  /* 0x0000005c00dc9947 */ /* 0x006fee0003800000 */
.L_x_124:
[C---:B------:R-:W-:Y:S01]  /*28d0*/  LEA R4, R11.reuse, UR37, 0x4 ;  /* 0x000000250b047c11 */ /* 0x040fe2000f8e20ff */
[----:B-1----:R-:W-:Y:S01]  /*28e0*/  VIADD R0, R0, 0xa0 ;  /* 0x000000a000007836 */ /* 0x002fe20000000000 */
[----:B------:R-:W-:Y:S01]  /*28f0*/  SEL R8, R8, RZ, P0 ;  /* 0x000000ff08087207 */ /* 0x000fe20000000000 */
[----:B------:R-:W-:-:S03]  /*2900*/  VIADD R11, R11, 0x1 ;  /* 0x000000010b0b7836 */ /* 0x000fc60000000000 */
[----:B------:R-:W1:Y:S01]  /*2910*/  LDS.128 R4, [R4+0x120] ;  /* 0x0001200004047984 */ /* 0x000e620000000c00 */
[----:B------:R-:W-:Y:S02]  /*2920*/  PRMT R0, RZ, 0x654, R0 ;  /* 0x00000654ff007816 */ /* 0x000fe40000000000 */
[C---:B------:R-:W-:Y:S01]  /*2930*/  ISETP.NE.AND P1, PT, R11.reuse, 0x2, PT ;  /* 0x000000020b00780c */ /* 0x040fe20003f25270 */
[----:B------:R-:W-:Y:S01]  /*2940*/  @!PT LDS RZ, [RZ] ;  /* 0x00000000fffff984 */ /* 0x000fe20000000800 */
[----:B------:R-:W-:Y:S01]  /*2950*/  @!PT LDS RZ, [RZ] ;  /* 0x00000000fffff984 */ /* 0x000fe20000000800 */
[----:B------:R-:W-:Y:S01]  /*2960*/  @!PT LDS RZ, [RZ] ;  /* 0x00000000fffff984 */ /* 0x000fe20000000800 */
[----:B------:R-:W-:Y:S01]  /*2970*/  @!PT LDS RZ, [RZ] ;  /* 0x00000000fffff984 */ /* 0x000fe20000000800 */
[----:B------:R2:W-:Y:S06]  /*2980*/  MEMBAR.ALL.CTA ;  /* 0x0000000000007992 */ /* 0x0005ec0000008000 */
[----:B--2---:R-:W2:Y:S01]  /*2990*/  FENCE.VIEW.ASYNC.S ;  /* 0x00000000000073c6 */ /* 0x004ea20000000000 */
[----:B------:R-:W-:Y:S01]  /*29a0*/  SEL R11, R11, RZ, P1 ;  /* 0x000000ff0b0b7207 */ /* 0x000fe20000800000 */
[----:B--2---:R2:W-:Y:S01]  /*29b0*/  SYNCS.ARRIVE.TRANS64.RED.A1T0 RZ, [R0+URZ], RZ ;  /* 0x000000ff00ff79a7 */ /* 0x0045e200081004ff */
[----:B-1----:R-:W-:-:S02]  /*29c0*/  LOP3.LUT P3, RZ, R6, 0x1, RZ, 0xc0, !PT ;  /* 0x0000000106ff7812 */ /* 0x002fc4000786c0ff */
[----:B------:R-:W-:-:S04]  /*29d0*/  SEL R5, RZ, 0x1, P1 ;  /* 0x00000001ff057807 */ /* 0x000fc80000800000 */
[----:B------:R-:W-:Y:S02]  /*29e0*/  LOP3.LUT R10, R10, R5, RZ, 0x3c, !PT ;  /* 0x000000050a0a7212 */ /* 0x000fe400078e3cff */
[----:B--2---:R-:W-:-:S04]  /*29f0*/  SEL R0, RZ, 0x1, P0 ;  /* 0x00000001ff007807 */ /* 0x004fc80000000000 */
[----:B------:R-:W-:Y:S01]  /*2a00*/  LOP3.LUT R9, R9, R0, RZ, 0x3c, !PT ;  /* 0x0000000009097212 */ /* 0x000fe200078e3cff */
[----:B------:R-:W-:Y:S06]  /*2a10*/  @P3 BRA `(.L_x_46) ;  /* 0xfffffffc002c3947 */ /* 0x000fec000383ffff */
[----:B------:R-:W-:Y:S01]  /*2a20*/  ULEA UR5, UR6, UR37, 0x3 ;  /* 0x0000002506057291 */ /* 0x000fe2000f8e18ff */
[----:B------:R-:W-:-:S08]  /*2a30*/  SHF.L.U32 R3, R12, 0x1f, RZ ;  /* 0x0000001f0c037819 */ /* 0x000fd000000006ff */
[----:B------:R-:W1:Y:S02]  /*2a40*/  SYNCS.PHASECHK.TRANS64 P0, [UR5+0xa0], R3 ;  /* 0x0000a003ff0075a7 */ /* 0x000e640008001005 */
[----:B-1----:R-:W-:Y:S05]  /*2a50*/  @P0 BRA `(.L_x_47) ;  /* 0x0000000000080947 */ /* 0x002fea0003800000 */
[----:B------:R-:W1:Y:S02]  /*2a60*/  SYNCS.PHASECHK.TRANS64.TRYWAIT P0, [UR5+0xa0], R3 ;  /* 0x0000a003ff0075a7 */ /* 0x000e640008001105 */
[----:B-1----:R-:W-:Y:S05]  /*2a70*/  @!P0 BRA `(.L_x_48) ;  /* 0x0000005c00848947 */ /* 0x002fea0003800000 */
.L_x_47:
[----:B------:R-:W-:-:S04]  /*2a80*/  UIADD3 UR4, UPT, UPT, UR6, 0x1, URZ ;  /* 0x0000000106047890 */ /* 0x000fc8000fffe0ff */
[----:B------:R-:W-:-:S04]  /*2a90*/  UISETP.NE.AND UP0, UPT, UR4, 0x2, UPT ;  /* 0x000000020400788c */ /* 0x000fc8000bf05270 */
[----:B------:R-:W-:Y:S02]  /*2aa0*/  USEL UR7, URZ, 0x1, UP0 ;  /* 0x00000001ff077887 */ /* 0x000fe40008000000 */
[----:B------:R-:W-:-:S04]  /*2ab0*/  USEL UR4, UR4, URZ, UP0 ;  /* 0x000000ff04047287 */ /* 0x000fc80008000000 */
[----:B------:R-:W-:Y:S01]  /*2ac0*/  ULEA UR4, UR4, UR37, 0x3 ;  /* 0x0000002504047291 */ /* 0x000fe2000f8e18ff */
[----:B-1----:R-:W-:-:S04]  /*2ad0*/  LOP3.LUT R3, R12, UR7, RZ, 0x3c, !PT ;  /* 0x000000070c037c12 */ /* 0x002fc8000f8e3cff */
[----:B------:R-:W-:-:S04]  /*2ae0*/  SHF.L.U32 R0, R3, 0x1f, RZ ;  /* 0x0000001f03007819 */ /* 0x000fc800000006ff */
[----:B------:R-:W1:Y:S02]  /*2af0*/  SYNCS.PHASECHK.TRANS64 P0, [UR4+0xa0], R0 ;  /* 0x0000a000ff0075a7 */ /* 0x000e640008001004 */
[----:B-1----:R-:W-:Y:S05]  /*2b00*/  @P0 EXIT ;  /* 0x000000000000094d */ /* 0x002fea0003800000 */
[----:B------:R-:W-:Y:S02]  /*2b10*/  SHF.L.U32 R3, R3, 0x1f, RZ ;  /* 0x0000001f03037819 */ /* 0x000fe400000006ff */
[----:B------:R-:W-:-:S07]  /*2b20*/  MOV R0, UR4 ;  /* 0x0000000400007c02 */ /* 0x000fce0008000f00 */
.L_x_49:
[----:B-1----:R1:W2:Y:S02]  /*2b30*/  SYNCS.PHASECHK.TRANS64.TRYWAIT P0, [R0+URZ+0xa0], R3 ;  /* 0x0000a003000075a7 */ /* 0x0022a400080011ff */
[----:B--2---:R-:W-:Y:S05]  /*2b40*/  @!P0 NANOSLEEP.SYNCS 0x989680 ;  /* 0x009896800000895d */ /* 0x004fea0003900000 */
[----:B------:R-:W2:Y:S02]  /*2b50*/  @!P0 SYNCS.PHASECHK.TRANS64 P0, [R0+URZ+0xa0], R3 ;  /* 0x0000a003000085a7 */ /* 0x000ea400080010ff */
[----:B--2---:R-:W-:Y:S05]  /*2b60*/  @P0 EXIT ;  /* 0x000000000000094d */ /* 0x004fea0003800000 */
[----:B------:R-:W-:Y:S05]  /*2b70*/  BRA `(.L_x_49) ;  /* 0xfffffffc00ec7947 */ /* 0x000fea000383ffff */
.L_x_42:
[----:B------:R-:W-:-:S09]  /*2b80*/  UISETP.NE.AND UP1, UPT, UR8, URZ, UPT ;  /* 0x000000ff0800728c */ /* 0x000fd2000bf25270 */
[----:B------:R-:W-:Y:S05]  /*2b90*/  BRA.U UP1, `(.L_x_50) ;  /* 0x0000000d01b47547 */ /* 0x000fea000b800000 */
[----:B------:R-:W-:Y:S01]  /*2ba0*/  UMOV UR4, 0x40 ;  /* 0x0000004000047882 */ /* 0x000fe20000000000 */
[----:B------:R-:W-:Y:S01]  /*2bb0*/  NOP ;  /* 0x0000000000007918 */ /* 0x000fe20000000000 */
[----:B------:R-:W-:Y:S01]  /*2bc0*/  ULEA UR4, UR37, UR4, 0x18 ;  /* 0x0000000425047291 */ /* 0x000fe2000f8ec0ff */
[----:B------:R-:W-:Y:S02]  /*2bd0*/  UMOV UR5, 0x400 ;  /* 0x0000040000057882 */ /* 0x000fe40000000000 */
[----:B------:R-:W-:-:S06]  /*2be0*/  ULEA UR37, UR37, UR5, 0x18 ;  /* 0x0000000525257291 */ /* 0x000fcc000f8ec0ff */
[----:B------:R-:W1:Y:S02]  /*2bf0*/  LDS.U8 R0, [UR4+0x1c] ;  /* 0x00001c04ff007984 */ /* 0x000e640008000000 */
[----:B-1----:R-:W-:-:S13]  /*2c00*/  ISETP.NE.AND P0, PT, R0, RZ, PT ;  /* 0x000000ff0000720c */ /* 0x002fda0003f05270 */
[----:B------:R-:W-:Y:S05]  /*2c10*/  @P0 BRA `(.L_x_51) ;  /* 0x0000000000580947 */ /* 0x000fea0003800000 */
[----:B------:R-:W-:-:S13]  /*2c20*/  ELECT P0, URZ, PT ;  /* 0x0000000000ff782f */ /* 0x000fda0003800000 */
[----:B------:R-:W-:Y:S05]  /*2c30*/  @!P0 BRA `(.L_x_52) ;  /* 0x0000000000608947 */ /* 0x000fea0003800000 */
[----:B------:R-:W-:Y:S01]  /*2c40*/  UMOV UR5, 0x10 ;  /* 0x0000001000057882 */ /* 0x000fe20000000000 */
[----:B------:R-:W-:Y:S01]  /*2c50*/  HFMA2 R0, -RZ, RZ, 0, 5.9604644775390625e-08 ;  /* 0x00000001ff007431 */ /* 0x000fe200000001ff */
[----:B------:R-:W-:-:S03]  /*2c60*/  MOV R2, 0xffff ;  /* 0x0000ffff00027802 */ /* 0x000fc60000000f00 */
[----:B------:R-:W-:Y:S04]  /*2c70*/  DEPBAR.LE SB1, 0x36 ;  /* 0x00009d800000791a */ /* 0x000fe80000000000 */
[----:B------:R-:W1:Y:S02]  /*2c80*/  UTCATOMSWS.FIND_AND_SET.ALIGN UP0, UR5, UR5 ;  /* 0x00000005000575e3 */ /* 0x000e640008000800 */
[----:B-1----:R-:W-:Y:S01]  /*2c90*/  MOV R3, UR5 ;  /* 0x0000000500037c02 */ /* 0x002fe20008000f00 */
[----:B------:R-:W-:Y:S06]  /*2ca0*/  BRA.U UP0, `(.L_x_53) ;  /* 0x0000000100187547 */ /* 0x000fec000b800000 */
.L_x_54:
[----:B------:R-:W-:Y:S05]  /*2cb0*/  NANOSLEEP 0x64 ;  /* 0x000000640000795d */ /* 0x000fea0003800000 */
[----:B------:R-:W-:-:S05]  /*2cc0*/  UMOV UR5, 0x10 ;  /* 0x0000001000057882 */ /* 0x000fca0000000000 */
[----:B------:R-:W-:Y:S04]  /*2cd0*/  DEPBAR.LE SB1, 0x36 ;  /* 0x00009d800000791a */ /* 0x000fe80000000000 */
[----:B------:R-:W1:Y:S02]  /*2ce0*/  UTCATOMSWS.FIND_AND_SET.ALIGN UP0, UR5, UR5 ;  /* 0x00000005000575e3 */ /* 0x000e640008000800 */
[----:B-1----:R-:W-:Y:S01]  /*2cf0*/  MOV R3, UR5 ;  /* 0x0000000500037c02 */ /* 0x002fe20008000f00 */
[----:B------:R-:W-:Y:S05]  /*2d00*/  BRA.U !UP0, `(.L_x_54) ;  /* 0xfffffffd08e87547 */ /* 0x000fea000b83ffff */
.L_x_53:
[-C--:B------:R-:W-:Y:S02]  /*2d10*/  SHF.L.U32 R2, R2, R3.reuse, RZ ;  /* 0x0000000302027219 */ /* 0x080fe400000006ff */
[----:B------:R-:W-:Y:S01]  /*2d20*/  SHF.L.U32 R0, R0, R3, RZ ;  /* 0x0000000300007219 */ /* 0x000fe200000006ff */
[----:B------:R-:W-:Y:S02]  /*2d30*/  IMAD.SHL.U32 R3, R3, 0x20, RZ ;  /* 0x0000002003037824 */ /* 0x000fe400078e00ff */
[----:B------:R1:W-:Y:S04]  /*2d40*/  ATOMS.OR RZ, [UR4+0x14], R2 ;  /* 0x00001402ffff798c */ /* 0x0003e8000b000004 */
[----:B------:R1:W-:Y:S04]  /*2d50*/  ATOMS.OR RZ, [UR4+0x18], R0 ;  /* 0x00001800ffff798c */ /* 0x0003e8000b000004 */
[----:B------:R1:W-:Y:S01]  /*2d60*/  STS [UR37+0x140], R3 ;  /* 0x00014003ff007988 */ /* 0x0003e20008000825 */
[----:B------:R-:W-:Y:S05]  /*2d70*/  BRA `(.L_x_52) ;  /* 0x0000000000107947 */ /* 0x000fea0003800000 */
.L_x_51:
[----:B------:R-:W-:Y:S02]  /*2d80*/  MOV R0, 0xffffffff ;  /* 0xffffffff00007802 */ /* 0x000fe40000000f00 */
[----:B------:R-:W-:-:S03]  /*2d90*/  MOV R2, 0x2dc0 ;  /* 0x00002dc000027802 */ /* 0x000fc60000000f00 */
[----:B------:R1:W-:Y:S04]  /*2da0*/  STS [UR37+0x140], R0 ;  /* 0x00014000ff007988 */ /* 0x0003e80008000825 */
[----:B-1-3-5:R-:W-:Y:S05]  /*2db0*/  CALL.REL.NOINC `($__internal_1_$__cuda_sm10x_tcgen05_guardrail_trap_phase_invalid_during_alloc) ;  /* 0x0000006000407944 */ /* 0x02afea0003c00000 */
.L_x_52:
[----:B------:R-:W-:Y:S05]  /*2dc0*/  WARPSYNC.ALL ;  /* 0x0000000000007948 */ /* 0x000fea0003800000 */
[----:B------:R-:W2:Y:S01]  /*2dd0*/  S2UR UR5, SR_CgaCtaId ;  /* 0x00000000000579c3 */ /* 0x000ea20000008800 */
[----:B------:R-:W-:Y:S01]  /*2de0*/  UMOV UR4, 0x400 ;  /* 0x0000040000047882 */ /* 0x000fe20000000000 */
[----:B------:R-:W-:-:S06]  /*2df0*/  NOP ;  /* 0x0000000000007918 */ /* 0x000fcc0000000000 */
[----:B------:R-:W-:Y:S06]  /*2e00*/  BAR.ARV 0x6, 0xa0 ;  /* 0x0182800000007b1d */ /* 0x000fec0000002000 */
[----:B------:R-:W4:Y:S01]  /*2e10*/  LDCU UR7, c[0x0][0x38c] ;  /* 0x00007180ff0777ac */ /* 0x000f220008000800 */
[----:B------:R-:W-:Y:S01]  /*2e20*/  IMAD.MOV.U32 R11, RZ, RZ, 0x1 ;  /* 0x00000001ff0b7424 */ /* 0x000fe200078e00ff */
[----:B------:R-:W-:Y:S01]  /*2e30*/  CS2R R8, SRZ ;  /* 0x0000000000087805 */ /* 0x000fe2000001ff00 */
[----:B------:R-:W-:Y:S01]  /*2e40*/  IMAD.MOV.U32 R10, RZ, RZ, RZ ;  /* 0x000000ffff0a7224 */ /* 0x000fe200078e00ff */
[----:B------:R-:W3:Y:S01]  /*2e50*/  LDCU UR6, c[0x0][0x38c] ;  /* 0x00007180ff0677ac */ /* 0x000ee20008000800 */
[----:B------:R-:W-:Y:S01]  /*2e60*/  UMOV UR15, URZ ;  /* 0x000000ff000f7c82 */ /* 0x000fe20008000000 */
[----:B------:R-:W-:Y:S01]  /*2e70*/  UMOV UR14, URZ ;  /* 0x000000ff000e7c82 */ /* 0x000fe20008000000 */
[----:B--2---:R-:W-:Y:S01]  /*2e80*/  ULEA UR5, UR5, UR4, 0x18 ;  /* 0x0000000405057291 */ /* 0x004fe2000f8ec0ff */
[----:B------:R-:W-:Y:S01]  /*2e90*/  UMOV UR24, 0x0 ;  /* 0x0000000000187882 */ /* 0x000fe20000000000 */
[----:B------:R-:W-:-:S02]  /*2ea0*/  UMOV UR25, 0x82004a0 ;  /* 0x082004a000197882 */ /* 0x000fc40000000000 */
[----:B------:R-:W-:Y:S02]  /*2eb0*/  UIADD3 UR10, UPT, UPT, UR5, 0x8400, URZ ;  /* 0x00008400050a7890 */ /* 0x000fe4000fffe0ff */
[----:B------:R-:W-:Y:S02]  /*2ec0*/  UIADD3 UR11, UPT, UPT, UR5, 0x20400, URZ ;  /* 0x00020400050b7890 */ /* 0x000fe4000fffe0ff */
[----:B----4-:R-:W-:Y:S01]  /*2ed0*/  UIADD3 UR7, UPT, UPT, UR7, 0x7f, URZ ;  /* 0x0000007f07077890 */ /* 0x010fe2000fffe0ff */
[----:B-1----:R-:W1:Y:S01]  /*2ee0*/  LDS R0, [UR5+0x140] ;  /* 0x00014005ff007984 */ /* 0x002e620008000800 */
[----:B------:R-:W-:Y:S02]  /*2ef0*/  USHF.R.U32.HI UR10, URZ, 0x4, UR10 ;  /* 0x00000004ff0a7899 */ /* 0x000fe4000801160a */
[----:B------:R-:W-:Y:S02]  /*2f00*/  USHF.R.S32.HI UR4, URZ, 0x1f, UR7 ;  /* 0x0000001fff047899 */ /* 0x000fe40008011407 */
[----:B------:R-:W-:-:S02]  /*2f10*/  USHF.R.U32.HI UR11, URZ, 0x4, UR11 ;  /* 0x00000004ff0b7899 */ /* 0x000fc4000801160b */
[----:B------:R-:W-:Y:S02]  /*2f20*/  ULEA.HI UR4, UR4, UR7, URZ, 0x7 ;  /* 0x0000000704047291 */ /* 0x000fe4000f8f38ff */
[----:B------:R-:W-:Y:S02]  /*2f30*/  ULOP3.LUT UR10, UR10, 0x3fff, URZ, 0xc0, !UPT ;  /* 0x00003fff0a0a7892 */ /* 0x000fe4000f8ec0ff */
[----:B------:R-:W-:Y:S02]  /*2f40*/  USHF.R.S32.HI UR4, URZ, 0x7, UR4 ;  /* 0x00000007ff047899 */ /* 0x000fe40008011404 */
[----:B------:R-:W-:Y:S02]  /*2f50*/  ULOP3.LUT UR11, UR11, 0x3fff, URZ, 0xc0, !UPT ;  /* 0x00003fff0b0b7892 */ /* 0x000fe4000f8ec0ff */
[----:B------:R-:W-:Y:S01]  /*2f60*/  UISETP.LT.AND UP0, UPT, UR4, 0x1, UPT ;  /* 0x000000010400788c */ /* 0x000fe2000bf01270 */
[----:B------:R-:W-:Y:S01]  /*2f70*/  UMOV UR22, 0x0 ;  /* 0x0000000000167882 */ /* 0x000fe20000000000 */
[----:B------:R-:W-:-:S02]  /*2f80*/  UMOV UR23, 0x82004a0 ;  /* 0x082004a000177882 */ /* 0x000fc40000000000 */
[----:B------:R-:W-:Y:S02]  /*2f90*/  USEL UR9, UR4, 0x1, !UP0 ;  /* 0x0000000104097887 */ /* 0x000fe4000c000000 */
[----:B------:R-:W-:Y:S02]  /*2fa0*/  ULOP3.LUT UR10, UR10, 0x10000, URZ, 0xfc, !UPT ;  /* 0x000100000a0a7892 */ /* 0x000fe4000f8efcff */
[----:B------:R-:W-:Y:S02]  /*2fb0*/  ULOP3.LUT UR11, UR11, 0x10000, URZ, 0xfc, !UPT ;  /* 0x000100000b0b7892 */ /* 0x000fe4000f8efcff */
[----:B------:R-:W-:Y:S02]  /*2fc0*/  UIADD3 UR9, UPT, UPT, -UR9, URZ, URZ ;  /* 0x000000ff09097290 */ /* 0x000fe4000fffe1ff */
[----:B---3--:R-:W-:Y:S01]  /*2fd0*/  UISETP.GE.AND UP3, UPT, UR6, 0x1, UPT ;  /* 0x000000010600788c */ /* 0x008fe2000bf66270 */
[----:B------:R-:W-:Y:S01]  /*2fe0*/  UMOV UR20, 0x0 ;  /* 0x0000000000147882 */ /* 0x000fe20000000000 */
[----:B------:R-:W-:Y:S01]  /*2ff0*/  UMOV UR21, 0x82004a0 ;  /* 0x082004a000157882 */ /* 0x000fe20000000000 */
[----:B------:R-:W-:Y:S01]  /*3000*/  UMOV UR18, 0x0 ;  /* 0x0000000000127882 */ /* 0x000fe20000000000 */
[----:B------:R-:W-:Y:S01]  /*3010*/  UMOV UR19, 0x82004a0 ;  /* 0x082004a000137882 */ /* 0x000fe20000000000 */
[----:B-1----:R-:W-:-:S15]  /*3020*/  R2UR UR16, R0 ;  /* 0x00000000001072ca */ /* 0x002fde00000e0000 */
.L_x_61:
[----:B------:R-:W-:Y:S02]  /*3030*/  LEA R0, R10, UR5, 0x3 ;  /* 0x000000050a007c11 */ /* 0x000fe4000f8e18ff */
[----:B------:R-:W-:Y:S02]  /*3040*/  SHF.L.U32 R5, R9, 0x1f, RZ ;  /* 0x0000001f09057819 */ /* 0x000fe400000006ff */
[----:B------:R-:W-:Y:S01]  /*3050*/  PLOP3.LUT P0, PT, PT, PT, UP3, 0x80, 0x8 ;  /* 0x000000000008781c */ /* 0x000fe20003f0f038 */
[----:B------:R-:W-:Y:S01]  /*3060*/  VIADD R3, R0, 0xa0 ;  /* 0x000000a000037836 */ /* 0x000fe20000000000 */
[----:B-1----:R-:W1:Y:S02]  /*3070*/  SYNCS.PHASECHK.TRANS64.TRYWAIT P1, [R0+URZ+0x90], R5 ;  /* 0x00009005000075a7 */ /* 0x002e6400080211ff */
[----:B-1-3--:R-:W-:Y:S09]  /*3080*/  @!P1 BRA `(.L_x_55) ;  /* 0x0000005800189947 */ /* 0x00aff20003800000 */
.L_x_126:
[----:B------:R-:W-:Y:S01]  /*3090*/  LEA R4, R10, UR5, 0x4 ;  /* 0x000000050a047c11 */ /* 0x000fe2000f8e20ff */
[----:B------:R-:W-:Y:S01]  /*30a0*/  @UP3 ULEA UR6, UR14, UR5, 0x3 ;  /* 0x000000050e063291 */ /* 0x000fe2000f8e18ff */
[----:B------:R-:W-:Y:S01]  /*30b0*/  PLOP3.LUT P2, PT, PT, PT, PT, 0x80, 0x8 ;  /* 0x000000000008781c */ /* 0x000fe20003f4f070 */
[----:B------:R-:W-:Y:S01]  /*30c0*/  ULEA UR7, UR15, UR5, 0x3 ;  /* 0x000000050f077291 */ /* 0x000fe2000f8e18ff */
[----:B------:R-:W-:Y:S01]  /*30d0*/  PRMT R3, RZ, 0x654, R3 ;  /* 0x00000654ff037816 */ /* 0x000fe20000000003 */
[----:B------:R-:W-:Y:S01]  /*30e0*/  ULEA UR8, UR15, UR16, 0x7 ;  /* 0x000000100f087291 */ /* 0x000fe2000f8e38ff */
[----:B-1----:R-:W1:Y:S01]  /*30f0*/  LDS.128 R4, [R4+0x120] ;  /* 0x0001200004047984 */ /* 0x002e620000000c00 */
[----:B------:R-:W-:Y:S02]  /*3100*/  @P0 SHF.L.U32 R2, R8, 0x1f, RZ ;  /* 0x0000001f08020819 */ /* 0x000fe400000006ff */
[----:B------:R-:W-:Y:S01]  /*3110*/  SHF.L.U32 R0, R11, 0x1f, RZ ;  /* 0x0000001f0b007819 */ /* 0x000fe200000006ff */
[----:B------:R-:W-:Y:S01]  /*3120*/  @!PT LDS RZ, [RZ] ;  /* 0x00000000fffff984 */ /* 0x000fe20000000800 */
[----:B------:R-:W-:Y:S01]  /*3130*/  @!PT LDS RZ, [RZ] ;  /* 0x00000000fffff984 */ /* 0x000fe20000000800 */
[----:B------:R-:W-:Y:S01]  /*3140*/  @!PT LDS RZ, [RZ] ;  /* 0x00000000fffff984 */ /* 0x000fe20000000800 */
[----:B------:R-:W-:Y:S01]  /*3150*/  @!PT LDS RZ, [RZ] ;  /* 0x00000000fffff984 */ /* 0x000fe20000000800 */
[----:B------:R2:W-:Y:S06]  /*3160*/  MEMBAR.ALL.CTA ;  /* 0x0000000000007992 */ /* 0x0005ec0000008000 */
[----:B--2---:R-:W2:Y:S02]  /*3170*/  FENCE.VIEW.ASYNC.S ;  /* 0x00000000000073c6 */ /* 0x004ea40000000000 */
[----:B--2---:R2:W-:Y:S01]  /*3180*/  SYNCS.ARRIVE.TRANS64.RED.A1T0 RZ, [R3+URZ], RZ ;  /* 0x000000ff03ff79a7 */ /* 0x0045e200081004ff */
[----:B------:R2:W3:Y:S01]  /*3190*/  @P0 SYNCS.PHASECHK.TRANS64.TRYWAIT P2, [UR6], R2 ;  /* 0x00000002ff0005a7 */ /* 0x0004e20008041106 */
[----:B-1----:R-:W-:Y:S01]  /*31a0*/  LOP3.LUT P1, RZ, R6, 0x1, RZ, 0xc0, !PT ;  /* 0x0000000106ff7812 */ /* 0x002fe2000782c0ff */
[----:B------:R-:W1:Y:S02]  /*31b0*/  SYNCS.PHASECHK.TRANS64.TRYWAIT P0, [UR7+0xd0], R0 ;  /* 0x0000d000ff0075a7 */ /* 0x000e640008001107 */
[----:B-123--:R-:W-:Y:S10]  /*31c0*/  @!P0 BRA `(.L_x_56) ;  /* 0x0000005400dc8947 */ /* 0x00eff40003800000 */
.L_x_128:
[----:B------:R-:W-:Y:S01]  /*31d0*/  IADD3 R10, PT, PT, R10, 0x1, RZ ;  /* 0x000000010a0a7810 */ /* 0x000fe20007ffe0ff */
[----:B------:R-:W-:Y:S06]  /*31e0*/  BRA.U !UP3, `(.L_x_57) ;  /* 0x000000010bc07547 */ /* 0x000fec000b800000 */
[----:B------:R-:W-:Y:S01]  /*31f0*/  UPLOP3.LUT UP4, UPT, UPT, UPT, UPT, 0x40, 0x4 ;  /* 0x000000000004789c */ /* 0x000fe20003f8e870 */
[----:B------:R-:W-:Y:S01]  /*3200*/  UMOV UR13, UR9 ;  /* 0x00000009000d7c82 */ /* 0x000fe20008000000 */
[----:B------:R-:W-:Y:S01]  /*3210*/  UMOV UR12, UR4 ;  /* 0x00000004000c7c82 */ /* 0x000fe20008000000 */
[----:B------:R-:W-:-:S08]  /*3220*/  UMOV UR17, UR14 ;  /* 0x0000000e00117c82 */ /* 0x000fd00008000000 */
.L_x_60:
[----:B------:R-:W-:Y:S02]  /*3230*/  UIADD3 UR13, UPT, UPT, UR13, 0x1, URZ ;  /* 0x000000010d0d7890 */ /* 0x000fe4000fffe0ff */
[----:B--2---:R-:W-:Y:S02]  /*3240*/  ULEA UR6, UR17, UR5, 0x3 ;  /* 0x0000000511067291 */ /* 0x004fe4000f8e18ff */
[----:B------:R-:W-:Y:S01]  /*3250*/  UISETP.NE.AND UP0, UPT, UR13, URZ, UPT ;  /* 0x000000ff0d00728c */ /* 0x000fe2000bf05270 */
[----:B---3--:R-:W-:Y:S10]  /*3260*/  @P2 BRA `(.L_x_58) ;  /* 0x00000000000c2947 */ /* 0x008ff40003800000 */
[----:B-1----:R-:W-:Y:S04]  /*3270*/  SHF.L.U32 R3, R8, 0x1f, RZ ;  /* 0x0000001f08037819 */ /* 0x002fe800000006ff */
[----:B------:R-:W1:Y:S02]  /*3280*/  SYNCS.PHASECHK.TRANS64.TRYWAIT P0, [UR6], R3 ;  /* 0x00000003ff0075a7 */ /* 0x000e640008001106 */
[----:B-1----:R-:W-:Y:S05]  /*3290*/  @!P0 BRA `(.L_x_59) ;  /* 0x0000005400c08947 */ /* 0x002fea0003800000 */
.L_x_58:
[----:B------:R-:W-:Y:S01]  /*32a0*/  UISETP.NE.AND UP1, UPT, UR12, 0x1, UPT ;  /* 0x000000010c00788c */ /* 0x000fe2000bf25270 */
[----:B------:R-:W-:Y:S01]  /*32b0*/  PLOP3.LUT P2, PT, PT, PT, PT, 0x80, 0x8 ;  /* 0x000000000008781c */ /* 0x000fe20003f4f070 */
[----:B------:R-:W-:Y:S02]  /*32c0*/  UIADD3 UR14, UPT, UPT, UR17, 0x1, URZ ;  /* 0x00000001110e7890 */ /* 0x000fe4000fffe0ff */
[----:B------:R-:W-:Y:S02]  /*32d0*/  ULEA UR28, UR17, UR11, 0xa ;  /* 0x0000000b111c7291 */ /* 0x000fe4000f8e50ff */
[----:B------:R-:W-:Y:S01]  /*32e0*/  UISETP.NE.AND UP2, UPT, UR14, 0x6, UPT ;  /* 0x000000060e00788c */ /* 0x000fe2000bf45270 */
[----:B------:R-:W-:Y:S01]  /*32f0*/  PLOP3.LUT P0, PT, PT, PT, UP1, 0x80, 0x8 ;  /* 0x000000000008781c */ /* 0x000fe20003f0f018 */
[----:B------:R-:W-:Y:S02]  /*3300*/  UIADD3 UR40, UPT, UPT, UR28, 0x2, URZ ;  /* 0x000000021c287890 */ /* 0x000fe4000fffe0ff */
[----:B------:R-:W-:Y:S02]  /*3310*/  USEL UR27, URZ, 0x1, UP2 ;  /* 0x00000001ff1b7887 */ /* 0x000fe40009000000 */
[----:B------:R-:W-:Y:S02]  /*3320*/  USEL UR14, UR14, URZ, UP2 ;  /* 0x000000ff0e0e7287 */ /* 0x000fe40009000000 */
[----:B------:R-:W-:Y:S02]  /*3330*/  UIADD3 UR36, UPT, UPT, UR28, 0x4, URZ ;  /* 0x000000041c247890 */ /* 0x000fe4000fffe0ff */
[----:B------:R-:W-:Y:S01]  /*3340*/  @UP1 ULEA UR26, UR14, UR5, 0x3 ;  /* 0x000000050e1a1291 */ /* 0x000fe2000f8e18ff */
[----:B------:R-:W-:Y:S01]  /*3350*/  LOP3.LUT R8, R8, UR27, RZ, 0x3c, !PT ;  /* 0x0000001b08087c12 */ /* 0x000fe2000f8e3cff */
[----:B------:R-:W-:Y:S02]  /*3360*/  UIADD3 UR32, UPT, UPT, UR28, 0x6, URZ ;  /* 0x000000061c207890 */ /* 0x000fe4000fffe0ff */
[----:B------:R-:W-:Y:S01]  /*3370*/  UIADD3 UR6, UPT, UPT, UR6, 0x30, URZ ;  /* 0x0000003006067890 */ /* 0x000fe2000fffe0ff */
[----:B-1----:R-:W-:Y:S01]  /*3380*/  @P0 SHF.L.U32 R0, R8, 0x1f, RZ ;  /* 0x0000001f08000819 */ /* 0x002fe200000006ff */
[----:B------:R-:W-:Y:S01]  /*3390*/  UIADD3 UR12, UPT, UPT, UR12, -0x1, URZ ;  /* 0xffffffff0c0c7890 */ /* 0x000fe2000fffe0ff */
[----:B------:R-:W-:Y:S02]  /*33a0*/  UMOV UR29, 0x40004040 ;  /* 0x40004040001d7882 */ /* 0x000fe40000000000 */
[----:B------:R2:W3:Y:S01]  /*33b0*/  @P0 SYNCS.PHASECHK.TRANS64.TRYWAIT P2, [UR26], R0 ;  /* 0x00000000ff0005a7 */ /* 0x0004e2000804111a */
[----:B------:R-:W-:Y:S01]  /*33c0*/  ULEA UR26, UR17, UR10, 0xa ;  /* 0x0000000a111a7291 */ /* 0x000fe2000f8e50ff */
[----:B------:R-:W-:Y:S01]  /*33d0*/  UMOV UR27, 0x40004040 ;  /* 0x40004040001b7882 */ /* 0x000fe20000000000 */
[----:B------:R-:W-:Y:S02]  /*33e0*/  UMOV UR41, 0x40004040 ;  /* 0x4000404000297882 */ /* 0x000fe40000000000 */
[----:B------:R-:W-:Y:S02]  /*33f0*/  UIADD3 UR38, UPT, UPT, UR26, 0x2, URZ ;  /* 0x000000021a267890 */ /* 0x000fe4000fffe0ff */
[----:B------:R-:W-:Y:S02]  /*3400*/  UIADD3 UR34, UPT, UPT, UR26, 0x4, URZ ;  /* 0x000000041a227890 */ /* 0x000fe4000fffe0ff */
[----:B------:R-:W-:Y:S01]  /*3410*/  UIADD3 UR30, UPT, UPT, UR26, 0x6, URZ ;  /* 0x000000061a1e7890 */ /* 0x000fe2000fffe0ff */
[----:B------:R2:W-:Y:S01]  /*3420*/  UTCIMMA gdesc[UR26], gdesc[UR28], tmem[UR8], tmem[UR24], idesc[UR25], UP4 ;  /* 0x00ff181c1a0075ea */ /* 0x0005e2000a000108 */
[----:B------:R-:W-:Y:S01]  /*3430*/  UPLOP3.LUT UP4, UPT, UPT, UPT, UPT, 0x80, 0x8 ;  /* 0x000000000008789c */ /* 0x000fe20003f8f070 */
[----:B------:R-:W-:Y:S01]  /*3440*/  UMOV UR39, 0x40004040 ;  /* 0x4000404000277882 */ /* 0x000fe20000000000 */
[----:B------:R-:W-:Y:S01]  /*3450*/  UMOV UR37, 0x40004040 ;  /* 0x4000404000257882 */ /* 0x000fe20000000000 */
[----:B------:R2:W-:Y:S01]  /*3460*/  UTCIMMA gdesc[UR38], gdesc[UR40], tmem[UR8], tmem[UR22], idesc[UR23], UPT ;  /* 0x00ff1628260075ea */ /* 0x0005e2000b800108 */
[----:B------:R-:W-:Y:S01]  /*3470*/  UMOV UR35, 0x40004040 ;  /* 0x4000404000237882 */ /* 0x000fe20000000000 */
[----:B------:R-:W-:Y:S01]  /*3480*/  UMOV UR33, 0x40004040 ;  /* 0x4000404000217882 */ /* 0x000fe20000000000 */
[----:B------:R-:W-:Y:S01]  /*3490*/  UMOV UR31, 0x40004040 ;  /* 0x40004040001f7882 */ /* 0x000fe20000000000 */
[----:B------:R2:W-:Y:S01]  /*34a0*/  UTCIMMA gdesc[UR34], gdesc[UR36], tmem[UR8], tmem[UR20], idesc[UR21], UPT ;  /* 0x00ff1424220075ea */ /* 0x0005e2000b800108 */
[----:B------:R2:W-:Y:S01]  /*34b0*/  UTCIMMA gdesc[UR30], gdesc[UR32], tmem[UR8], tmem[UR18], idesc[UR19], UPT ;  /* 0x00ff12201e0075ea */ /* 0x0005e2000b800108 */
[----:B------:R2:W-:Y:S01]  /*34c0*/  UTCBAR [UR6], URZ ;  /* 0x000000ff060073e9 */ /* 0x0005e200080000ff */
[----:B------:R-:W-:Y:S01]  /*34d0*/  UMOV UR17, UR14 ;  /* 0x0000000e00117c82 */ /* 0x000fe20008000000 */
[----:B------:R-:W-:Y:S05]  /*34e0*/  BRA.U UP0, `(.L_x_60) ;  /* 0xfffffffd00507547 */ /* 0x000fea000b83ffff */
.L_x_57:
[----:B------:R-:W-:Y:S01]  /*34f0*/  UIADD3 UR15, UPT, UPT, UR15, 0x1, URZ ;  /* 0x000000010f0f7890 */ /* 0x000fe2000fffe0ff */
[C---:B------:R-:W-:Y:S01]  /*3500*/  ISETP.NE.AND P0, PT, R10.reuse, 0x2, PT ;  /* 0x000000020a00780c */ /* 0x040fe20003f05270 */
[----:B------:R-:W-:Y:S02]  /*3510*/  UIADD3 UR7, UPT, UPT, UR7, 0xb0, URZ ;  /* 0x000000b007077890 */ /* 0x000fe4000fffe0ff */
[----:B------:R-:W-:Y:S01]  /*3520*/  UISETP.NE.AND UP0, UPT, UR15, 0x4, UPT ;  /* 0x000000040f00788c */ /* 0x000fe2000bf05270 */
[----:B-12---:R-:W-:Y:S02]  /*3530*/  SEL R0, RZ, 0x1, P0 ;  /* 0x00000001ff007807 */ /* 0x006fe40000000000 */
[----:B------:R-:W-:Y:S01]  /*3540*/  SEL R10, R10, RZ, P0 ;  /* 0x000000ff0a0a7207 */ /* 0x000fe20000000000 */
[----:B------:R-:W-:Y:S01]  /*3550*/  USEL UR6, URZ, 0x1, UP0 ;  /* 0x00000001ff067887 */ /* 0x000fe20008000000 */
[----:B------:R-:W-:Y:S01]  /*3560*/  LOP3.LUT R9, R9, R0, RZ, 0x3c, !PT ;  /* 0x0000000009097212 */ /* 0x000fe200078e3cff */
[----:B------:R-:W-:Y:S01]  /*3570*/  USEL UR15, UR15, URZ, UP0 ;  /* 0x000000ff0f0f7287 */ /* 0x000fe20008000000 */
[----:B------:R1:W-:Y:S03]  /*3580*/  UTCBAR [UR7], URZ ;  /* 0x000000ff070073e9 */ /* 0x0003e600080000ff */
[----:B------:R-:W-:Y:S01]  /*3590*/  LOP3.LUT R11, R11, UR6, RZ, 0x3c, !PT ;  /* 0x000000060b0b7c12 */ /* 0x000fe2000f8e3cff */
[----:B------:R-:W-:Y:S07]  /*35a0*/  @P1 BRA `(.L_x_61) ;  /* 0xfffffff800a01947 */ /* 0x000fee000383ffff */
[----:B------:R-:W2:Y:S01]  /*35b0*/  S2UR UR4, SR_CgaCtaId ;  /* 0x00000000000479c3 */ /* 0x000ea20000008800 */
[----:B------:R-:W-:Y:S01]  /*35c0*/  ELECT P0, URZ, PT ;  /* 0x0000000000ff782f */ /* 0x000fe20003800000 */
[----:B------:R-:W-:Y:S01]  /*35d0*/  IMAD.MOV.U32 R0, RZ, RZ, 0x1 ;  /* 0x00000001ff007424 */ /* 0x000fe200078e00ff */
[----:B------:R-:W-:Y:S01]  /*35e0*/  UIADD3 UR5, UPT, UPT, UR5, 0xd0, URZ ;  /* 0x000000d005057890 */ /* 0x000fe2000fffe0ff */
[----:B------:R-:W-:Y:S01]  /*35f0*/  SHF.L.U32 R3, R11, 0x1f, RZ ;  /* 0x0000001f0b037819 */ /* 0x000fe200000006ff */
[----:B------:R-:W-:-:S03]  /*3600*/  UMOV UR6, 0x40 ;  /* 0x0000004000067882 */ /* 0x000fc60000000000 */
[----:B------:R-:W-:Y:S01]  /*3610*/  UVIRTCOUNT.DEALLOC.SMPOOL 0x80 ;  /* 0x000000800000784c */ /* 0x000fe20000000000 */
[----:B--2---:R-:W-:Y:S02]  /*3620*/  ULEA UR4, UR4, UR6, 0x18 ;  /* 0x0000000604047291 */ /* 0x004fe4000f8ec0ff */
[----:B------:R-:W-:-:S07]  /*3630*/  ULEA UR6, UR15, UR5, 0x3 ;  /* 0x000000050f067291 */ /* 0x000fce000f8e18ff */
[----:B------:R2:W-:Y:S02]  /*3640*/  @P0 STS.U8 [UR4+0x1c], R0 ;  /* 0x00001c00ff000988 */ /* 0x0005e40008000004 */
[----:B------:R-:W4:Y:S02]  /*3650*/  SYNCS.PHASECHK.TRANS64.TRYWAIT P0, [UR6], R3 ;  /* 0x00000003ff0075a7 */ /* 0x000f240008001106 */
[----:B--2-4-:R-:W-:Y:S05]  /*3660*/  @!P0 BRA `(.L_x_62) ;  /* 0x0000005000e48947 */ /* 0x014fea0003800000 */
.L_x_131:
[----:B-1----:R-:W-:-:S04]  /*3670*/  UIADD3 UR7, UPT, UPT, UR15, 0x1, URZ ;  /* 0x000000010f077890 */ /* 0x002fc8000fffe0ff */
[----:B------:R-:W-:-:S04]  /*3680*/  UISETP.NE.AND UP0, UPT, UR7, 0x4, UPT ;  /* 0x000000040700788c */ /* 0x000fc8000bf05270 */
[----:B------:R-:W-:Y:S02]  /*3690*/  USEL UR8, URZ, 0x1, UP0 ;  /* 0x00000001ff087887 */ /* 0x000fe40008000000 */
[----:B------:R-:W-:-:S04]  /*36a0*/  USEL UR7, UR7, URZ, UP0 ;  /* 0x000000ff07077287 */ /* 0x000fc80008000000 */
[----:B------:R-:W-:Y:S01]  /*36b0*/  ULEA UR6, UR7, UR5, 0x3 ;  /* 0x0000000507067291 */ /* 0x000fe2000f8e18ff */
[----:B------:R-:W-:-:S04]  /*36c0*/  LOP3.LUT R2, R11, UR8, RZ, 0x3c, !PT ;  /* 0x000000080b027c12 */ /* 0x000fc8000f8e3cff */
[----:B--2---:R-:W-:-:S04]  /*36d0*/  SHF.L.U32 R3, R2, 0x1f, RZ ;  /* 0x0000001f02037819 */ /* 0x004fc800000006ff */
[----:B------:R-:W1:Y:S02]  /*36e0*/  SYNCS.PHASECHK.TRANS64.TRYWAIT P0, [UR6], R3 ;  /* 0x00000003ff0075a7 */ /* 0x000e640008001106 */
[----:B-1----:R-:W-:Y:S05]  /*36f0*/  @!P0 BRA `(.L_x_63) ;  /* 0x0000005000d88947 */ /* 0x002fea0003800000 */
.L_x_133:
        /* <DEDUP_REMOVED lines=9> */
.L_x_135:
[----:B------:R-:W-:-:S04]  /*3790*/  UIADD3 UR7, UPT, UPT, UR7, 0x1, URZ ;  /* 0x0000000107077890 */ /* 0x000fc8000fffe0ff */
[----:B------:R-:W-:-:S04]  /*37a0*/  UISETP.NE.AND UP0, UPT, UR7, 0x4, UPT ;  /* 0x000000040700788c */ /* 0x000fc8000bf05270 */
[----:B------:R-:W-:Y:S02]  /*37b0*/  USEL UR6, URZ, 0x1, UP0 ;  /* 0x00000001ff067887 */ /* 0x000fe40008000000 */
[----:B------:R-:W-:-:S04]  /*37c0*/  USEL UR7, UR7, URZ, UP0 ;  /* 0x000000ff07077287 */ /* 0x000fc80008000000 */
[----:B------:R-:W-:Y:S01]  /*37d0*/  ULEA UR7, UR7, UR5, 0x3 ;  /* 0x0000000507077291 */ /* 0x000fe2000f8e18ff */
[----:B-1----:R-:W-:-:S04]  /*37e0*/  LOP3.LUT R3, R2, UR6, RZ, 0x3c, !PT ;  /* 0x0000000602037c12 */ /* 0x002fc8000f8e3cff */
[----:B------:R-:W-:-:S04]  /*37f0*/  SHF.L.U32 R3, R3, 0x1f, RZ ;  /* 0x0000001f03037819 */ /* 0x000fc800000006ff */
[----:B------:R-:W1:Y:S02]  /*3800*/  SYNCS.PHASECHK.TRANS64.TRYWAIT P0, [UR7], R3 ;  /* 0x00000003ff0075a7 */ /* 0x000e640008001107 */
[----:B-1----:R-:W-:Y:S05]  /*3810*/  @!P0 BRA `(.L_x_65) ;  /* 0x0000005000c08947 */ /* 0x002fea0003800000 */
.L_x_137:
[----:B------:R-:W-:Y:S01]  /*3820*/  NOP ;  /* 0x0000000000007918 */ /* 0x000fe20000000000 */
[----:B-1----:R-:W1:Y:S01]  /*3830*/  LDS R0, [UR4+0x14] ;  /* 0x00001404ff007984 */ /* 0x002e620008000800 */
[----:B------:R-:W-:Y:S01]  /*3840*/  ULOP3.LUT UR6, UR16, 0xffff, URZ, 0xc0, !UPT ;  /* 0x0000ffff10067892 */ /* 0x000fe2000f8ec0ff */
[----:B------:R-:W-:Y:S01]  /*3850*/  UMOV UR8, 0xffff ;  /* 0x0000ffff00087882 */ /* 0x000fe20000000000 */
[----:B------:R-:W-:Y:S02]  /*3860*/  UMOV UR5, 0x1 ;  /* 0x0000000100057882 */ /* 0x000fe40000000000 */
[----:B------:R-:W-:-:S04]  /*3870*/  USHF.R.U32.HI UR6, URZ, 0x5, UR6 ;  /* 0x00000005ff067899 */ /* 0x000fc80008011606 */
[----:B------:R-:W-:Y:S02]  /*3880*/  USHF.L.U32 UR8, UR8, UR6, URZ ;  /* 0x0000000608087299 */ /* 0x000fe400080006ff */
[----:B------:R-:W-:-:S04]  /*3890*/  USHF.L.U32 UR5, UR5, UR6, URZ ;  /* 0x0000000605057299 */ /* 0x000fc800080006ff */
[----:B-1----:R-:W-:-:S04]  /*38a0*/  LOP3.LUT R0, R0, UR8, RZ, 0xc0, !PT ;  /* 0x0000000800007c12 */ /* 0x002fc8000f8ec0ff */
[----:B------:R-:W-:-:S13]  /*38b0*/  ISETP.NE.AND P0, PT, R0, UR8, PT ;  /* 0x0000000800007c0c */ /* 0x000fda000bf05270 */
[----:B------:R-:W-:Y:S05]  /*38c0*/  @P0 BRA `(.L_x_66) ;  /* 0x0000000000580947 */ /* 0x000fea0003800000 */
[----:B------:R-:W1:Y:S02]  /*38d0*/  LDS R0, [UR4+0x18] ;  /* 0x00001804ff007984 */ /* 0x000e640008000800 */
[----:B-1----:R-:W-:-:S04]  /*38e0*/  LOP3.LUT R0, R0, UR5, RZ, 0xc0, !PT ;  /* 0x0000000500007c12 */ /* 0x002fc8000f8ec0ff */
[----:B------:R-:W-:-:S13]  /*38f0*/  ISETP.NE.AND P0, PT, R0, UR5, PT ;  /* 0x0000000500007c0c */ /* 0x000fda000bf05270 */
[----:B------:R-:W-:Y:S05]  /*3900*/  @P0 BRA `(.L_x_67) ;  /* 0x00000000003c0947 */ /* 0x000fea0003800000 */
[----:B------:R-:W1:Y:S01]  /*3910*/  S2R R2, SR_LANEID ;  /* 0x0000000000027919 */ /* 0x000e620000000000 */
[----:B------:R-:W-:Y:S01]  /*3920*/  ULOP3.LUT UR8, URZ, UR8, URZ, 0x33, !UPT ;  /* 0x00000008ff087292 */ /* 0x000fe2000f8e33ff */
[----:B------:R-:W-:Y:S01]  /*3930*/  LOP3.LUT R4, RZ, UR5, RZ, 0x33, !PT ;  /* 0x00000005ff047c12 */ /* 0x000fe2000f8e33ff */
[----:B------:R-:W-:Y:S02]  /*3940*/  VOTEU.ANY UR7, UPT, PT ;  /* 0x0000000000077886 */ /* 0x000fe400038e0100 */
[----:B------:R-:W-:Y:S01]  /*3950*/  UFLO.U32 UR7, UR7 ;  /* 0x00000007000772bd */ /* 0x000fe200080e0000 */
[----:B------:R-:W2:Y:S01]  /*3960*/  REDUX UR5, R4 ;  /* 0x00000000040573c4 */ /* 0x000ea20000000000 */
[----:B------:R-:W-:-:S06]  /*3970*/  IMAD.U32 R0, RZ, RZ, UR8 ;  /* 0x00000008ff007e24 */ /* 0x000fcc000f8e00ff */
[----:B------:R4:W-:Y:S01]  /*3980*/  UTCATOMSWS.AND URZ, UR8 ;  /* 0x0000000800ff79e3 */ /* 0x0009e20008000000 */
[----:B------:R-:W3:Y:S01]  /*3990*/  REDUX UR6, R0 ;  /* 0x00000000000673c4 */ /* 0x000ee20000000000 */
[----:B-1----:R-:W-:Y:S01]  /*39a0*/  ISETP.EQ.U32.AND P0, PT, R2, UR7, PT ;  /* 0x0000000702007c0c */ /* 0x002fe2000bf02070 */
[----:B--2---:R-:W-:Y:S01]  /*39b0*/  IMAD.U32 R2, RZ, RZ, UR5 ;  /* 0x00000005ff027e24 */ /* 0x004fe2000f8e00ff */
[----:B---3--:R-:W-:-:S11]  /*39c0*/  MOV R3, UR6 ;  /* 0x0000000600037c02 */ /* 0x008fd60008000f00 */
[----:B------:R4:W-:Y:S04]  /*39d0*/  @P0 ATOMS.AND RZ, [UR4+0x14], R3 ;  /* 0x00001403ffff098c */ /* 0x0009e8000a800004 */
[----:B------:R4:W-:Y:S01]  /*39e0*/  @P0 ATOMS.AND RZ, [UR4+0x18], R2 ;  /* 0x00001802ffff098c */ /* 0x0009e2000a800004 */
[----:B------:R-:W-:Y:S05]  /*39f0*/  BRA `(.L_x_68) ;  /* 0x0000000000147947 */ /* 0x000fea0003800000 */
.L_x_67:
[----:B------:R-:W-:Y:S02]  /*3a00*/  MOV R2, 0x3a20 ;  /* 0x00003a2000027802 */ /* 0x000fe40000000f00 */
[----:B---3-5:R-:W-:Y:S05]  /*3a10*/  CALL.REL.NOINC `($__internal_0_$__cuda_sm10x_tcgen05_guardrail_trap_col_being_dealloced_not_returned_by_alloc) ;  /* 0x00000054001c7944 */ /* 0x028fea0003c00000 */
[----:B------:R-:W-:Y:S05]  /*3a20*/  BRA `(.L_x_68) ;  /* 0x0000000000087947 */ /* 0x000fea0003800000 */
.L_x_66:
[----:B------:R-:W-:Y:S02]  /*3a30*/  MOV R2, 0x3a50 ;  /* 0x00003a5000027802 */ /* 0x000fe40000000f00 */
[----:B---3-5:R-:W-:Y:S05]  /*3a40*/  CALL.REL.NOINC `($__internal_2_$__cuda_sm10x_tcgen05_guardrail_trap_unallocated_columns_being_dealloced) ;  /* 0x0000005400287944 */ /* 0x028fea0003c00000 */
.L_x_68:
[----:B------:R-:W-:Y:S01]  /*3a50*/  NOP ;  /* 0x0000000000007918 */ /* 0x000fe20000000000 */
[----:B----4-:R-:W-:Y:S05]  /*3a60*/  EXIT ;  /* 0x000000000000794d */ /* 0x010fea0003800000 */
.L_x_50:
[----:B------:R-:W-:-:S09]  /*3a70*/  UISETP.NE.OR UP2, UPT, UR8, 0x3, !UP2 ;  /* 0x000000030800788c */ /* 0x000fd2000d745670 */
[----:B------:R-:W-:Y:S05]  /*3a80*/  BRA.U UP2, `(.L_x_69) ;  /* 0x0000000d02407547 */ /* 0x000fea000b800000 */
[----:B------:R-:W1:Y:S01]  /*3a90*/  LDC R0, c[0x0][0xb30] ;  /* 0x0002cc00ff007b82 */ /* 0x000e620000000800 */
[----:B------:R-:W2:Y:S01]  /*3aa0*/  LDCU.64 UR8, c[0x0][0x888] ;  /* 0x00011100ff0877ac */ /* 0x000ea20008000a00 */
[----:B------:R-:W-:Y:S02]  /*3ab0*/  HFMA2 R29, -RZ, RZ, 0, 0 ;  /* 0x00000000ff1d7431 */ /* 0x000fe400000001ff */
[----:B------:R-:W-:Y:S01]  /*3ac0*/  IMAD.MOV.U32 R31, RZ, RZ, 0x1 ;  /* 0x00000001ff1f7424 */ /* 0x000fe200078e00ff */
[----:B------:R-:W-:Y:S01]  /*3ad0*/  MOV R23, 0x2000 ;  /* 0x0000200000177802 */ /* 0x000fe20000000f00 */
[----:B------:R-:W4:Y:S01]  /*3ae0*/  LDCU.64 UR4, c[0x0][0x890] ;  /* 0x00011200ff0477ac */ /* 0x000f220008000a00 */
[----:B------:R-:W-:Y:S01]  /*3af0*/  IMAD.MOV.U32 R30, RZ, RZ, RZ ;  /* 0x000000ffff1e7224 */ /* 0x000fe200078e00ff */
[----:B------:R-:W3:Y:S01]  /*3b00*/  LDC R19, c[0x0][0x370] ;  /* 0x0000dc00ff137b82 */ /* 0x000ee20000000800 */
[----:B------:R-:W-:Y:S01]  /*3b10*/  UMOV UR7, 0x400 ;  /* 0x0000040000077882 */ /* 0x000fe20000000000 */
[----:B------:R-:W-:-:S02]  /*3b20*/  UPLOP3.LUT UP1, UPT, UPT, UPT, UPT, 0x40, 0x4 ;  /* 0x000000000004789c */ /* 0x000fc40003f2e870 */
[----:B------:R-:W-:-:S04]  /*3b30*/  ULEA UR7, UR37, UR7, 0x18 ;  /* 0x0000000725077291 */ /* 0x000fc8000f8ec0ff */
[----:B------:R-:W3:Y:S01]  /*3b40*/  LDC R2, c[0x0][0xb0c] ;  /* 0x0002c300ff027b82 */ /* 0x000ee20000000800 */
[----:B------:R-:W-:Y:S02]  /*3b50*/  UIADD3 UR13, UPT, UPT, UR7, 0x68, URZ ;  /* 0x00000068070d7890 */ /* 0x000fe4000fffe0ff */
[----:B--2---:R-:W-:Y:S02]  /*3b60*/  UISETP.NE.U32.AND UP2, UPT, UR8, URZ, UPT ;  /* 0x000000ff0800728c */ /* 0x004fe4000bf45070 */
[----:B------:R-:W-:Y:S02]  /*3b70*/  UIADD3 UR17, UPT, UPT, UR7, 0x60, URZ ;  /* 0x0000006007117890 */ /* 0x000fe4000fffe0ff */
[----:B----4-:R-:W-:Y:S01]  /*3b80*/  UISETP.NE.U32.AND UP3, UPT, UR4, URZ, UPT ;  /* 0x000000ff0400728c */ /* 0x010fe2000bf65070 */
[----:B------:R-:W2:Y:S01]  /*3b90*/  LDC R18, c[0x0][0xb20] ;  /* 0x0002c800ff127b82 */ /* 0x000ea20000000800 */
[----:B-1----:R-:W-:Y:S01]  /*3ba0*/  ISETP.NE.AND P1, PT, R0, 0x1, PT ;  /* 0x000000010000780c */ /* 0x002fe20003f25270 */
[----:B------:R-:W-:-:S02]  /*3bb0*/  UISETP.NE.AND.EX UP2, UPT, UR9, URZ, UPT, UP2 ;  /* 0x000000ff0900728c */ /* 0x000fc4000bf45320 */
[----:B------:R-:W-:Y:S02]  /*3bc0*/  UPRMT UR13, UR37, 0x654, UR13 ;  /* 0x00000654250d7896 */ /* 0x000fe4000800000d */
[----:B------:R-:W-:Y:S02]  /*3bd0*/  UISETP.NE.AND.EX UP3, UPT, UR5, URZ, UPT, UP3 ;  /* 0x000000ff0500728c */ /* 0x000fe4000bf65330 */
[----:B------:R-:W1:Y:S08]  /*3be0*/  LDC.64 R32, c[0x0][0x348] ;  /* 0x0000d200ff207b82 */ /* 0x000e700000000a00 */
[----:B------:R-:W4:Y:S08]  /*3bf0*/  LDC.64 R16, c[0x0][0xb10] ;  /* 0x0002c400ff107b82 */ /* 0x000f300000000a00 */
[----:B------:R-:W1:Y:S08]  /*3c00*/  LDC.64 R6, c[0x0][0xb18] ;  /* 0x0002c600ff067b82 */ /* 0x000e700000000a00 */
[----:B------:R-:W1:Y:S08]  /*3c10*/  LDC.64 R4, c[0x0][0xb28] ;  /* 0x0002ca00ff047b82 */ /* 0x000e700000000a00 */
[----:B--23--:R-:W1:Y:S02]  /*3c20*/  LDC R22, c[0x0][0x374] ;  /* 0x0000dd00ff167b82 */ /* 0x00ce640000000800 */
.L_x_78:
[C---:B------:R-:W-:Y:S02]  /*3c30*/  LEA R0, R30.reuse, UR7, 0x3 ;  /* 0x000000071e007c11 */ /* 0x040fe4000f8e18ff */
[----:B------:R-:W-:Y:S02]  /*3c40*/  SHF.L.U32 R3, R29, 0x1f, RZ ;  /* 0x0000001f1d037819 */ /* 0x000fe400000006ff */
[----:B------:R-:W-:Y:S02]  /*3c50*/  LEA R24, R30, UR7, 0x4 ;  /* 0x000000071e187c11 */ /* 0x000fe4000f8e20ff */
[----:B--2---:R-:W2:Y:S02]  /*3c60*/  SYNCS.PHASECHK.TRANS64.TRYWAIT P0, [R0+URZ+0x90], R3 ;  /* 0x00009003000075a7 */ /* 0x004ea400080011ff */
[----:B--2---:R-:W-:Y:S05]  /*3c70*/  @!P0 BRA `(.L_x_70) ;  /* 0x0000004c00c08947 */ /* 0x004fea0003800000 */
.L_x_138:
[----:B------:R-:W-:Y:S01]  /*3c80*/  ISETP.GE.AND P0, PT, R72, 0x1, PT ;  /* 0x000000014800780c */ /* 0x000fe20003f06270 */
[----:B------:R-:W3:Y:S01]  /*3c90*/  LDS.128 R24, [R24+0x120] ;  /* 0x0001200018187984 */ /* 0x000ee20000000c00 */
[----:B--2---:R-:W-:Y:S01]  /*3ca0*/  VIADD R0, R0, 0xa0 ;  /* 0x000000a000007836 */ /* 0x004fe20000000000 */
[----:B------:R-:W-:Y:S01]  /*3cb0*/  @!PT LDS RZ, [RZ] ;  /* 0x00000000fffff984 */ /* 0x000fe20000000800 */
[----:B------:R-:W-:Y:S01]  /*3cc0*/  @!PT LDS RZ, [RZ] ;  /* 0x00000000fffff984 */ /* 0x000fe20000000800 */
[----:B------:R-:W-:Y:S01]  /*3cd0*/  @!PT LDS RZ, [RZ] ;  /* 0x00000000fffff984 */ /* 0x000fe20000000800 */
[----:B------:R-:W-:Y:S01]  /*3ce0*/  @!PT LDS RZ, [RZ] ;  /* 0x00000000fffff984 */ /* 0x000fe20000000800 */
[----:B------:R2:W-:Y:S06]  /*3cf0*/  MEMBAR.ALL.CTA ;  /* 0x0000000000007992 */ /* 0x0005ec0000008000 */
[----:B--2---:R-:W2:Y:S01]  /*3d00*/  FENCE.VIEW.ASYNC.S ;  /* 0x00000000000073c6 */ /* 0x004ea20000000000 */
[----:B------:R-:W-:Y:S04]  /*3d10*/  PRMT R0, RZ, 0x654, R0 ;  /* 0x00000654ff007816 */ /* 0x000fe80000000000 */
[----:B--2---:R2:W-:Y:S01]  /*3d20*/  SYNCS.ARRIVE.TRANS64.RED.A1T0 RZ, [R0+URZ], RZ ;  /* 0x000000ff00ff79a7 */ /* 0x0045e200081004ff */
[----:B---3--:R-:W-:Y:S11]  /*3d30*/  LOP3.LUT P3, RZ, R26, 0x1, RZ, 0xc0, !PT ;  /* 0x000000011aff7812 */ /* 0x008ff6000786c0ff */
[----:B------:R-:W-:Y:S02]  /*3d40*/  @!UPT UIADD3 URZ, UPT, UPT, URZ, URZ, URZ ;  /* 0x000000fffffff290 */ /* 0x000fe4000fffe0ff */
[----:B------:R-:W-:Y:S02]  /*3d50*/  @P3 MOV R13, R24 ;  /* 0x00000018000d3202 */ /* 0x000fe40000000f00 */
[----:B------:R-:W-:Y:S01]  /*3d60*/  @P3 LOP3.LUT R8, R25, 0xffff, RZ, 0xc0, !PT ;  /* 0x0000ffff19083812 */ /* 0x000fe200078ec0ff */
[----:B--2---:R-:W-:Y:S06]  /*3d70*/  @!P0 BRA `(.L_x_71) ;  /* 0x0000000000a48947 */ /* 0x004fec0003800000 */
[----:B-1----:R-:W-:Y:S01]  /*3d80*/  IMAD.HI.U32 R35, R22, R7, RZ ;  /* 0x0000000716237227 */ /* 0x002fe200078e00ff */
[----:B------:R-:W-:Y:S02]  /*3d90*/  ISETP.NE.AND P0, PT, R6, 0x1, PT ;  /* 0x000000010600780c */ /* 0x000fe40003f05270 */
[----:B------:R-:W-:Y:S01]  /*3da0*/  ISETP.NE.AND P2, PT, R72, 0x1, PT ;  /* 0x000000014800780c */ /* 0x000fe20003f45270 */
[----:B----4-:R-:W-:Y:S01]  /*3db0*/  IMAD.HI.U32 R34, R19, R16, RZ ;  /* 0x0000001013227227 */ /* 0x010fe200078e00ff */
[----:B------:R-:W-:Y:S02]  /*3dc0*/  SHF.R.U32.HI R35, RZ, R18, R35 ;  /* 0x00000012ff237219 */ /* 0x000fe40000011623 */
[----:B------:R-:W-:Y:S01]  /*3dd0*/  ISETP.NE.AND P4, PT, R2, 0x1, PT ;  /* 0x000000010200780c */ /* 0x000fe20003f85270 */
[----:B------:R-:W-:Y:S01]  /*3de0*/  IMAD.HI.U32 R36, R13, R16, RZ ;  /* 0x000000100d247227 */ /* 0x000fe200078e00ff */
[----:B------:R-:W-:Y:S02]  /*3df0*/  SHF.R.U32.HI R34, RZ, R17, R34 ;  /* 0x00000011ff227219 */ /* 0x000fe40000011622 */
[----:B------:R-:W-:Y:S01]  /*3e00*/  SEL R3, R22, R35, !P0 ;  /* 0x0000002316037207 */ /* 0x000fe20004000000 */
[C---:B------:R-:W-:Y:S01]  /*3e10*/  IMAD.HI.U32 R35, R8.reuse, R7, RZ ;  /* 0x0000000708237227 */ /* 0x040fe200078e00ff */
[----:B------:R-:W-:Y:S02]  /*3e20*/  SEL R11, R19, R34, !P4 ;  /* 0x00000022130b7207 */ /* 0x000fe40006000000 */
[----:B------:R-:W-:Y:S01]  /*3e30*/  SHF.R.U32.HI R36, RZ, R17, R36 ;  /* 0x00000011ff247219 */ /* 0x000fe20000011624 */
[----:B------:R-:W-:Y:S01]  /*3e40*/  IMAD.HI.U32 R38, R3, R4, RZ ;  /* 0x0000000403267227 */ /* 0x000fe200078e00ff */
[----:B------:R-:W-:Y:S03]  /*3e50*/  SHF.R.U32.HI R35, RZ, R18, R35 ;  /* 0x00000012ff237219 */ /* 0x000fe60000011623 */
[----:B------:R-:W-:Y:S01]  /*3e60*/  IMAD.HI.U32 R34, R11, R4, RZ ;  /* 0x000000040b227227 */ /* 0x000fe200078e00ff */
[----:B------:R-:W-:Y:S02]  /*3e70*/  @P2 SHF.R.U32.HI R3, RZ, R5, R38 ;  /* 0x00000005ff032219 */ /* 0x000fe40000011626 */
[----:B------:R-:W-:Y:S02]  /*3e80*/  SEL R9, R8, R35, !P0 ;  /* 0x0000002308097207 */ /* 0x000fe40004000000 */
[----:B------:R-:W-:Y:S01]  /*3e90*/  @P2 SHF.R.U32.HI R11, RZ, R5, R34 ;  /* 0x00000005ff0b2219 */ /* 0x000fe20000011622 */
[C---:B------:R-:W-:Y:S01]  /*3ea0*/  IMAD R10, R72.reuse, R3, RZ ;  /* 0x00000003480a7224 */ /* 0x040fe200078e02ff */
[----:B------:R-:W-:Y:S01]  /*3eb0*/  SEL R3, R13, R36, !P4 ;  /* 0x000000240d037207 */ /* 0x000fe20006000000 */
[C---:B------:R-:W-:Y:S03]  /*3ec0*/  IMAD.HI.U32 R14, R9.reuse, R4, RZ ;  /* 0x00000004090e7227 */ /* 0x040fe600078e00ff */
[----:B------:R-:W-:Y:S01]  /*3ed0*/  ISETP.GE.AND P0, PT, R9, R10, PT ;  /* 0x0000000a0900720c */ /* 0x000fe20003f06270 */
[C---:B------:R-:W-:Y:S01]  /*3ee0*/  IMAD R12, R72.reuse, R11, RZ ;  /* 0x0000000b480c7224 */ /* 0x040fe200078e02ff */
[-C--:B------:R-:W-:Y:S04]  /*3ef0*/  SHF.R.U32.HI R14, RZ, R5.reuse, R14 ;  /* 0x00000005ff0e7219 */ /* 0x080fe8000001160e */
[----:B------:R-:W-:Y:S02]  /*3f00*/  ISETP.GE.OR P0, PT, R3, R12, P0 ;  /* 0x0000000c0300720c */ /* 0x000fe40000706670 */
[----:B------:R-:W-:Y:S05]  /*3f10*/  SEL R15, R9, R14, !P2 ;  /* 0x0000000e090f7207 */ /* 0x000fea0005000000 */
[----:B------:R-:W-:Y:S04]  /*3f20*/  IMAD.MOV R14, RZ, RZ, -R15 ;  /* 0x000000ffff0e7224 */ /* 0x000fe800078e0a0f */
[----:B------:R-:W-:Y:S02]  /*3f30*/  IMAD R14, R72, R14, R9 ;  /* 0x0000000e480e7224 */ /* 0x000fe400078e0209 */
[C---:B------:R-:W-:Y:S05]  /*3f40*/  @!P0 IMAD.HI.U32 R10, R3.reuse, R4, RZ ;  /* 0x00000004030a8227 */ /* 0x040fea00078e00ff */
[----:B------:R-:W-:Y:S04]  /*3f50*/  @!P0 SHF.R.U32.HI R10, RZ, R5, R10 ;  /* 0x00000005ff0a8219 */ /* 0x000fe8000001160a */
[----:B------:R-:W-:Y:S01]  /*3f60*/  @!P0 SEL R0, R3, R10, !P2 ;  /* 0x0000000a03008207 */ /* 0x000fe20005000000 */
[----:B------:R-:W-:Y:S03]  /*3f70*/  IMAD.MOV R10, RZ, RZ, -R3 ;  /* 0x000000ffff0a7224 */ /* 0x000fe600078e0a03 */
[----:B------:R-:W-:Y:S01]  /*3f80*/  @!P0 IADD3 R15, PT, PT, R15, -R0, RZ ;  /* 0x800000000f0f8210 */ /* 0x000fe20007ffe0ff */
[----:B------:R-:W-:Y:S01]  /*3f90*/  @!P0 IMAD R0, R11, R14, R0 ;  /* 0x0000000e0b008224 */ /* 0x000fe200078e0200 */
[----:B------:R-:W-:Y:S01]  /*3fa0*/  IADD3 R11, PT, PT, -R9, RZ, RZ ;  /* 0x000000ff090b7210 */ /* 0x000fe20007ffe1ff */
[----:B------:R-:W-:Y:S02]  /*3fb0*/  IMAD R13, R2, R10, R13 ;  /* 0x0000000a020d7224 */ /* 0x000fe400078e020d */
[----:B------:R-:W-:Y:S02]  /*3fc0*/  @!P0 IMAD R9, R15, R72, R3 ;  /* 0x000000480f098224 */ /* 0x000fe400078e0203 */
[----:B------:R-:W-:Y:S02]  /*3fd0*/  @!P0 IMAD.MOV.U32 R3, RZ, RZ, R0 ;  /* 0x000000ffff038224 */ /* 0x000fe400078e0000 */
[----:B------:R-:W-:Y:S02]  /*3fe0*/  IMAD R8, R6, R11, R8 ;  /* 0x0000000b06087224 */ /* 0x000fe400078e0208 */
[----:B------:R-:W-:Y:S02]  /*3ff0*/  IMAD R13, R3, R2, R13 ;  /* 0x00000002030d7224 */ /* 0x000fe400078e020d */
[----:B------:R-:W-:Y:S02]  /*4000*/  IMAD R8, R9, R6, R8 ;  /* 0x0000000609087224 */ /* 0x000fe400078e0208 */
.L_x_71:
[----:B------:R-:W-:Y:S05]  /*4010*/  BRA.U UP1, `(.L_x_72) ;  /* 0x0000000101107547 */ /* 0x000fea000b800000 */
[----:B------:R-:W-:Y:S04]  /*4020*/  MOV R0, UR6 ;  /* 0x0000000600007c02 */ /* 0x000fe80008000f00 */
[----:B------:R-:W-:Y:S04]  /*4030*/  SHF.L.U32 R3, R0, 0x1f, RZ ;  /* 0x0000001f00037819 */ /* 0x000fe800000006ff */
[----:B------:R-:W2:Y:S02]  /*4040*/  SYNCS.PHASECHK.TRANS64.TRYWAIT P0, [UR7+0x88], R3 ;  /* 0x00008803ff0075a7 */ /* 0x000ea40008001107 */
[----:B--2---:R-:W-:Y:S05]  /*4050*/  @!P0 BRA `(.L_x_73) ;  /* 0x0000004800dc8947 */ /* 0x004fea0003800000 */
.L_x_72:
[----:B------:R-:W-:Y:S02]  /*4060*/  R2UR UR19, R21 ;  /* 0x00000000151372ca */ /* 0x000fe400000e0000 */
[----:B------:R-:W-:Y:S02]  /*4070*/  R2UR UR18, R20 ;  /* 0x00000000141272ca */ /* 0x000fe400000e0000 */
[----:B------:R-:W-:Y:S02]  /*4080*/  ISETP.NE.U32.AND P2, PT, RZ, UR4, PT ;  /* 0x00000004ff007c0c */ /* 0x000fe4000bf45070 */
[----:B------:R-:W-:Y:S02]  /*4090*/  SHF.L.U32 R12, R31, 0x1f, RZ ;  /* 0x0000001f1f0c7819 */ /* 0x000fe400000006ff */
[----:B------:R-:W-:Y:S05]  /*40a0*/  ISETP.NE.AND.EX P2, PT, RZ, UR5, PT, P2 ;  /* 0x00000005ff007c0c */ /* 0x000fea000bf45320 */
[----:B------:R-:W-:Y:S02]  /*40b0*/  USHF.L.U32 UR19, UR19, 0x7, URZ ;  /* 0x0000000713137899 */ /* 0x000fe400080006ff */
[----:B------:R-:W-:Y:S01]  /*40c0*/  USHF.L.U32 UR18, UR18, 0x7, URZ ;  /* 0x0000000712127899 */ /* 0x000fe200080006ff */
[----:B------:R-:W-:Y:S11]  /*40d0*/  BRA.U !UP3, `(.L_x_74) ;  /* 0x000000010b347547 */ /* 0x000ff6000b800000 */
[----:B------:R-:W-:Y:S01]  /*40e0*/  UPLOP3.LUT UP0, UPT, UPT, UPT, UP2, 0x80, 0x8 ;  /* 0x000000000008789c */ /* 0x000fe20003f0f020 */
[----:B--2---:R-:W-:Y:S02]  /*40f0*/  HFMA2 R0, -RZ, RZ, 0, 5.9604644775390625e-08 ;  /* 0x00000001ff007431 */ /* 0x004fe400000001ff */
[----:B------:R-:W-:Y:S03]  /*4100*/  IMAD.MOV.U32 R151, RZ, RZ, 0x1 ;  /* 0x00000001ff977424 */ /* 0x000fe600078e00ff */
[----:B------:R-:W-:Y:S05]  /*4110*/  PLOP3.LUT P0, PT, PT, PT, UP0, 0x80, 0x8 ;  /* 0x000000000008781c */ /* 0x000fea0003f0f008 */
[----:B------:R-:W2:Y:S01]  /*4120*/  @UP0 LDCU.64 UR10, c[0x0][0x888] ;  /* 0x00011100ff0a07ac */ /* 0x000ea20008000a00 */
[----:B------:R-:W-:Y:S07]  /*4130*/  @UP0 UIMAD UR8, UR36, UR4, URZ ;  /* 0x00000004240802a4 */ /* 0x000fee000f8e02ff */
[----:B------:R-:W-:Y:S01]  /*4140*/  @!P0 PRMT R151, R0, 0x7610, R151 ;  /* 0x0000761000978816 */ /* 0x000fe20000000097 */
[----:B--2---:R-:W-:Y:S03]  /*4150*/  @UP0 UIMAD.WIDE UR10, UR8, 0x4, UR10 ;  /* 0x00000004080a08a5 */ /* 0x004fe6000f8e020a */
[----:B------:R-:W2:Y:S03]  /*4160*/  @!UP0 LDCU UR8, c[0x0][0x880] ;  /* 0x00011000ff0887ac */ /* 0x000ea60008000800 */
[----:B------:R-:W-:Y:S01]  /*4170*/  IMAD.U32 R10, RZ, RZ, UR10 ;  /* 0x0000000aff0a7e24 */ /* 0x000fe2000f8e00ff */
[----:B------:R-:W-:Y:S05]  /*4180*/  MOV R11, UR11 ;  /* 0x0000000b000b7c02 */ /* 0x000fea0008000f00 */
[----:B-----5:R3:W5:Y:S02]  /*4190*/  @P0 LDG.E R82, desc[UR46][R10.64] ;  /* 0x0000002e0a520981 */ /* 0x020764000c1e1900 */
[----:B--23--:R-:W-:Y:S07]  /*41a0*/  @!P0 IMAD.U32 R82, RZ, RZ, UR8 ;  /* 0x00000008ff528e24 */ /* 0x00cfee000f8e00ff */
.L_x_74:
[----:B-----5:R-:W-:Y:S01]  /*41b0*/  @!P2 ISETP.EQ.AND P0, PT, R82, RZ, PT ;  /* 0x000000ff5200a20c */ /* 0x020fe20003f02270 */
[----:B------:R-:W-:Y:S01]  /*41c0*/  @!UPT UIADD3 URZ, UPT, UPT, URZ, URZ, URZ ;  /* 0x000000fffffff290 */ /* 0x000fe2000fffe0ff */
[----:B------:R-:W-:Y:S11]  /*41d0*/  @!P2 BRA `(.L_x_75) ;  /* 0x000000000014a947 */ /* 0x000ff60003800000 */
[----:B------:R-:W-:Y:S02]  /*41e0*/  LOP3.LUT P2, RZ, R151, 0xff, RZ, 0xc0, !PT ;  /* 0x000000ff97ff7812 */ /* 0x000fe4000784c0ff */
[----:B------:R-:W-:Y:S04]  /*41f0*/  PLOP3.LUT P0, PT, PT, PT, UP0, 0x80, 0x8 ;  /* 0x000000000008781c */ /* 0x000fe80003f0f008 */
[----:B------:R-:W-:Y:S07]  /*4200*/  PLOP3.LUT P0, PT, P0, PT, PT, 0x8, 0x80 ;  /* 0x000000000080781c */ /* 0x000fee000070e170 */
[----:B------:R-:W-:Y:S11]  /*4210*/  @P2 ISETP.EQ.AND P0, PT, R82, RZ, PT ;  /* 0x000000ff5200220c */ /* 0x000ff60003f02270 */
[----:B------:R-:W-:Y:S02]  /*4220*/  @!UPT UIADD3 URZ, UPT, UPT, URZ, URZ, URZ ;  /* 0x000000fffffff290 */ /* 0x000fe4000fffe0ff */
.L_x_75:
[----:B------:R-:W3:Y:S01]  /*4230*/  SYNCS.PHASECHK.TRANS64.TRYWAIT P2, [UR7+0x70], R12 ;  /* 0x0000700cff0075a7 */ /* 0x000ee20008041107 */
[----:B------:R-:W-:Y:S04]  /*4240*/  ELECT P4, URZ, PT ;  /* 0x0000000000ff782f */ /* 0x000fe80003880000 */
[----:B------:R-:W-:Y:S11]  /*4250*/  PLOP3.LUT P4, PT, P0, P4, PT, 0xf2, 0x2f ;  /* 0x00000000002f781c */ /* 0x000ff60000789e72 */
[----:B------:R-:W-:Y:S02]  /*4260*/  @!UPT UIADD3 URZ, UPT, UPT, URZ, URZ, URZ ;  /* 0x000000fffffff290 */ /* 0x000fe4000fffe0ff */
[----:B-1----:R-:W-:Y:S05]  /*4270*/  @!P4 IADD3 R21, P0, PT, R32, 0x580, RZ ;  /* 0x000005802015c810 */ /* 0x002fea0007f1e0ff */
[----:B------:R-:W-:Y:S01]  /*4280*/  @!P4 IMAD.X R20, RZ, RZ, R33, P0 ;  /* 0x000000ffff14c224 */ /* 0x000fe200000e0621 */
[----:B---3--:R-:W-:Y:S07]  /*4290*/  @!P2 BRA `(.L_x_76) ;  /* 0x000000480064a947 */ /* 0x008fee0003800000 */
.L_x_141:
[----:B------:R-:W3:Y:S01]  /*42a0*/  LDC.64 R14, c[0x0][0xb10] ;  /* 0x0002c400ff0e7b82 */ /* 0x000ee20000000a00 */
[----:B------:R-:W-:Y:S01]  /*42b0*/  @!P4 R2UR UR8, R20 ;  /* 0x000000001408c2ca */ /* 0x000fe200000e0000 */
[----:B------:R-:W-:Y:S01]  /*42c0*/  VOTEU.ALL UP1, P4 ;  /* 0x0000000000ff7886 */ /* 0x000fe20002020000 */
[----:B------:R-:W-:Y:S01]  /*42d0*/  @!P4 R2UR UR9, R21 ;  /* 0x000000001509c2ca */ /* 0x000fe200000e0000 */
[----:B------:R-:W-:Y:S01]  /*42e0*/  UMOV UR10, 0x0 ;  /* 0x00000000000a7882 */ /* 0x000fe20000000000 */
[----:B------:R-:W-:Y:S03]  /*42f0*/  UMOV UR11, 0x10000000 ;  /* 0x10000000000b7882 */ /* 0x000fe60000000000 */
[----:B------:R-:W5:Y:S01]  /*4300*/  LDC.64 R10, c[0x0][0xb18] ;  /* 0x0002c600ff0a7b82 */ /* 0x000f620000000a00 */
[----:B------:R-:W-:Y:S01]  /*4310*/  @!UP1 UIADD3 UR16, UPT, UPT, UR7, 0x200, URZ ;  /* 0x0000020007109890 */ /* 0x000fe2000fffe0ff */
[----:B------:R-:W-:Y:S01]  /*4320*/  @P3 SHF.R.U32.HI R28, RZ, 0x10, R25 ;  /* 0x00000010ff1c3819 */ /* 0x000fe20000011619 */
[----:B------:R-:W-:Y:S01]  /*4330*/  VOTEU.ALL UP1, P4 ;  /* 0x0000000000ff7886 */ /* 0x000fe20002020000 */
[----:B------:R-:W-:Y:S01]  /*4340*/  UMOV UR20, UR36 ;  /* 0x0000002400147c82 */ /* 0x000fe20008000000 */
[----:B------:R-:W-:Y:S03]  /*4350*/  VIADD R30, R30, 0x1 ;  /* 0x000000011e1e7836 */ /* 0x000fe60000000000 */
[----:B--2---:R-:W2:Y:S01]  /*4360*/  @!P1 LDC R0, c[0x0][0xb20] ;  /* 0x0002c800ff009b82 */ /* 0x004ea20000000800 */
[----:B------:R-:W-:Y:S01]  /*4370*/  IMAD.U32 R21, RZ, RZ, UR8 ;  /* 0x00000008ff157e24 */ /* 0x000fe2000f8e00ff */
[----:B------:R-:W-:Y:S06]  /*4380*/  UPRMT UR8, UR37, 0x654, UR17 ;  /* 0x0000065425087896 */ /* 0x000fec0008000011 */
[----:B-1----:R-:W1:Y:S01]  /*4390*/  @!P1 LDC R3, c[0x0][0xb0c] ;  /* 0x0002c300ff039b82 */ /* 0x002e620000000800 */
[----:B------:R-:W-:Y:S01]  /*43a0*/  IMAD.U32 R20, RZ, RZ, UR9 ;  /* 0x00000009ff147e24 */ /* 0x000fe2000f8e00ff */
[----:B------:R-:W-:Y:S04]  /*43b0*/  @!P4 R2UR UR15, R21 ;  /* 0x00000000150fc2ca */ /* 0x000fe800000e0000 */
[----:B------:R-:W-:Y:S01]  /*43c0*/  @!P4 R2UR UR14, R20 ;  /* 0x00000000140ec2ca */ /* 0x000fe200000e0000 */
[----:B------:R-:W-:Y:S11]  /*43d0*/  @!P4 IMAD.MOV.U32 R20, RZ, RZ, 0x2000 ;  /* 0x00002000ff14c424 */ /* 0x000ff600078e00ff */
[----:B------:R-:W-:Y:S01]  /*43e0*/  @!UPT UIADD3 URZ, UPT, UPT, URZ, URZ, URZ ;  /* 0x000000fffffff290 */ /* 0x000fe2000fffe0ff */
[----:B------:R1:W-:Y:S01]  /*43f0*/  @!UP1 UTMALDG.3D [UR16], [UR14], desc[UR10] ;  /* 0x00000a100e0095b4 */ /* 0x0003e20008011000 */
[----:B------:R1:W-:Y:S02]  /*4400*/  @!P4 SYNCS.ARRIVE.TRANS64.RED.A0TR RZ, [UR7+0x60], R20 ;  /* 0x00006014ffffc9a7 */ /* 0x0003e40008300407 */
[----:B-1----:R-:W-:Y:S01]  /*4410*/  @!P1 ISETP.NE.AND P2, PT, R3, 0x1, PT ;  /* 0x000000010300980c */ /* 0x002fe20003f45270 */
[C---:B---3--:R-:W-:Y:S01]  /*4420*/  @!P1 IMAD.HI.U32 R14, R13.reuse, R14, RZ ;  /* 0x0000000e0d0e9227 */ /* 0x048fe200078e00ff */
[----:B-----5:R-:W-:Y:S03]  /*4430*/  @!P1 ISETP.NE.AND P0, PT, R10, 0x1, PT ;  /* 0x000000010a00980c */ /* 0x020fe60003f05270 */
[C---:B------:R-:W-:Y:S01]  /*4440*/  @!P1 IMAD.HI.U32 R11, R8.reuse, R11, RZ ;  /* 0x0000000b080b9227 */ /* 0x040fe200078e00ff */
[----:B------:R-:W-:Y:S04]  /*4450*/  @!P1 SHF.R.U32.HI R14, RZ, R15, R14 ;  /* 0x0000000fff0e9219 */ /* 0x000fe8000001160e */
[----:B--2---:R-:W-:Y:S01]  /*4460*/  @!P1 SHF.R.U32.HI R9, RZ, R0, R11 ;  /* 0x00000000ff099219 */ /* 0x004fe2000001160b */
[----:B------:R-:W-:Y:S01]  /*4470*/  SYNCS.ARRIVE.TRANS64.RED.A1T0 RZ, [UR8], RZ ;  /* 0x000000ffffff79a7 */ /* 0x000fe20008100408 */
[----:B------:R-:W-:Y:S02]  /*4480*/  @!P1 SEL R14, R13, R14, !P2 ;  /* 0x0000000e0d0e9207 */ /* 0x000fe40005000000 */
[----:B------:R-:W-:Y:S01]  /*4490*/  @!P1 SEL R9, R8, R9, !P0 ;  /* 0x0000000908099207 */ /* 0x000fe20004000000 */
[----:B------:R-:W1:Y:S04]  /*44a0*/  SYNCS.PHASECHK.TRANS64.TRYWAIT P5, [UR7+0x78], R12 ;  /* 0x0000780cff0075a7 */ /* 0x000e6800080a1107 */
[----:B------:R-:W-:Y:S02]  /*44b0*/  @!P1 IMAD.IADD R0, R9, 0x1, -R14 ;  /* 0x0000000109009824 */ /* 0x000fe400078e0a0e */
[----:B------:R-:W-:Y:S02]  /*44c0*/  @!P1 IMAD.IADD R9, R14, 0x1, -R9 ;  /* 0x000000010e099824 */ /* 0x000fe400078e0a09 */
[----:B------:R-:W-:Y:S02]  /*44d0*/  @!P1 IMAD R13, R0, R3, R13 ;  /* 0x00000003000d9224 */ /* 0x000fe400078e020d */
[----:B------:R-:W-:Y:S01]  /*44e0*/  @!P1 IMAD R8, R9, R10, R8 ;  /* 0x0000000a09089224 */ /* 0x000fe200078e0208 */
[----:B-1----:R-:W-:Y:S06]  /*44f0*/  @!P5 BRA `(.L_x_77) ;  /* 0x0000004400e4d947 */ /* 0x002fec0003800000 */
.L_x_143:
[----:B-1----:R-:W-:Y:S01]  /*4500*/  @!P4 IADD3 R3, P0, PT, R32, 0x580, RZ ;  /* 0x000005802003c810 */ /* 0x002fe20007f1e0ff */
[----:B------:R-:W-:Y:S01]  /*4510*/  VOTEU.ALL UP1, P4 ;  /* 0x0000000000ff7886 */ /* 0x000fe20002020000 */
[----:B------:R-:W-:Y:S01]  /*4520*/  UMOV UR20, 0x0 ;  /* 0x0000000000147882 */ /* 0x000fe20000000000 */
[----:B------:R-:W-:Y:S01]  /*4530*/  UMOV UR21, 0x10000000 ;  /* 0x1000000000157882 */ /* 0x000fe20000000000 */
[----:B------:R-:W-:Y:S01]  /*4540*/  @!P4 R2UR UR9, R3 ;  /* 0x000000000309c2ca */ /* 0x000fe200000e0000 */
[----:B------:R-:W-:Y:S01]  /*4550*/  @!P4 IMAD.X R0, RZ, RZ, R33, P0 ;  /* 0x000000ffff00c224 */ /* 0x000fe200000e0621 */
[----:B------:R-:W-:Y:S01]  /*4560*/  @!UP1 UIADD3 UR10, UPT, UPT, UR18, 0x40, URZ ;  /* 0x00000040120a9890 */ /* 0x000fe2000fffe0ff */
[----:B------:R-:W-:Y:S01]  /*4570*/  ISETP.NE.AND P0, PT, R30, 0x2, PT ;  /* 0x000000021e00780c */ /* 0x000fe20003f05270 */
[----:B------:R-:W-:Y:S01]  /*4580*/  UMOV UR11, UR19 ;  /* 0x00000013000b7c82 */ /* 0x000fe20008000000 */
[----:B------:R-:W-:Y:S01]  /*4590*/  UMOV UR12, UR36 ;  /* 0x00000024000c7c82 */ /* 0x000fe20008000000 */
[----:B------:R-:W-:Y:S01]  /*45a0*/  @!P4 R2UR UR8, R0 ;  /* 0x000000000008c2ca */ /* 0x000fe200000e0000 */
[----:B------:R-:W-:Y:S01]  /*45b0*/  IMAD.IADD R20, R8, 0x1, R150 ;  /* 0x0000000108147824 */ /* 0x000fe200078e0296 */
[----:B------:R-:W-:Y:S01]  /*45c0*/  @P3 R2UR UR36, R28 ;  /* 0x000000001c2432ca */ /* 0x000fe200000e0000 */
[----:B------:R-:W-:Y:S01]  /*45d0*/  IMAD.IADD R21, R13, 0x1, R152 ;  /* 0x000000010d157824 */ /* 0x000fe200078e0298 */
[----:B------:R-:W-:Y:S02]  /*45e0*/  SEL R0, RZ, 0x1, P0 ;  /* 0x00000001ff007807 */ /* 0x000fe40000000000 */
[----:B------:R-:W-:Y:S01]  /*45f0*/  LOP3.LUT R31, R31, 0x1, RZ, 0x3c, !PT ;  /* 0x000000011f1f7812 */ /* 0x000fe200078e3cff */
[----:B------:R-:W-:Y:S01]  /*4600*/  IMAD.U32 R10, RZ, RZ, UR9 ;  /* 0x00000009ff0a7e24 */ /* 0x000fe2000f8e00ff */
[----:B------:R-:W-:Y:S01]  /*4610*/  @!UP1 UIADD3 UR9, UPT, UPT, UR7, 0x68, URZ ;  /* 0x0000006807099890 */ /* 0x000fe2000fffe0ff */
[----:B------:R-:W-:Y:S02]  /*4620*/  LOP3.LUT R29, R29, R0, RZ, 0x3c, !PT ;  /* 0x000000001d1d7212 */ /* 0x000fe400078e3cff */
[----:B------:R-:W-:Y:S02]  /*4630*/  SEL R30, R30, RZ, P0 ;  /* 0x000000ff1e1e7207 */ /* 0x000fe40000000000 */
[----:B------:R-:W-:Y:S01]  /*4640*/  IMAD.U32 R11, RZ, RZ, UR8 ;  /* 0x00000008ff0b7e24 */ /* 0x000fe2000f8e00ff */
[----:B------:R-:W-:Y:S01]  /*4650*/  @!P4 R2UR UR14, R10 ;  /* 0x000000000a0ec2ca */ /* 0x000fe200000e0000 */
[----:B------:R-:W-:Y:S01]  /*4660*/  @!UP1 UIADD3 UR8, UPT, UPT, UR7, 0x2200, URZ ;  /* 0x0000220007089890 */ /* 0x000fe2000fffe0ff */
[----:B------:R-:W-:Y:S02]  /*4670*/  VOTEU.ALL UP1, P4 ;  /* 0x0000000000ff7886 */ /* 0x000fe40002020000 */
[----:B------:R-:W-:Y:S11]  /*4680*/  @!P4 R2UR UR15, R11 ;  /* 0x000000000b0fc2ca */ /* 0x000ff600000e0000 */
[----:B------:R-:W-:Y:S02]  /*4690*/  @!UPT UIADD3 URZ, UPT, UPT, URZ, URZ, URZ ;  /* 0x000000fffffff290 */ /* 0x000fe4000fffe0ff */
[----:B------:R2:W-:Y:S01]  /*46a0*/  @!UP1 UTMALDG.3D [UR8], [UR14], desc[UR20] ;  /* 0x000014080e0095b4 */ /* 0x0005e20008011000 */
[----:B------:R2:W-:Y:S01]  /*46b0*/  @!P4 SYNCS.ARRIVE.TRANS64.RED.A0TR RZ, [UR7+0x68], R23 ;  /* 0x00006817ffffc9a7 */ /* 0x0005e20008300407 */
[----:B------:R-:W-:Y:S01]  /*46c0*/  UPLOP3.LUT UP1, UPT, UPT, UPT, UPT, 0x80, 0x8 ;  /* 0x000000000008789c */ /* 0x000fe20003f2f070 */
[----:B------:R-:W-:Y:S01]  /*46d0*/  SYNCS.ARRIVE.TRANS64.RED.A1T0 RZ, [UR13], RZ ;  /* 0x000000ffffff79a7 */ /* 0x000fe2000810040d */
[----:B------:R-:W-:Y:S09]  /*46e0*/  @P3 BRA `(.L_x_78) ;  /* 0xfffffff400503947 */ /* 0x000ff2000383ffff */
[----:B------:R-:W-:-:S04]  /*46f0*/  SHF.L.U32 R3, R31, 0x1f, RZ ;  /* 0x0000001f1f037819 */ /* 0x000fc800000006ff */
[----:B------:R-:W1:Y:S02]  /*4700*/  SYNCS.PHASECHK.TRANS64.TRYWAIT P0, [UR7+0x70], R3 ;  /* 0x00007003ff0075a7 */ /* 0x000e640008001107 */
[----:B-1----:R-:W-:Y:S05]  /*4710*/  @!P0 BRA `(.L_x_79) ;  /* 0x0000004400748947 */ /* 0x002fea0003800000 */
.L_x_145:
[----:B-1----:R-:W-:-:S07]  /*4720*/  MOV R0, UR7 ;  /* 0x0000000700007c02 */ /* 0x002fce0008000f00 */
.L_x_80:
[----:B-1----:R-:W-:-:S04]  /*4730*/  SHF.L.U32 R3, R31, 0x1f, RZ ;  /* 0x0000001f1f037819 */ /* 0x002fc800000006ff */
[----:B------:R1:W3:Y:S03]  /*4740*/  SYNCS.PHASECHK.TRANS64.TRYWAIT P0, [R0+URZ+0x78], R3 ;  /* 0x00007803000075a7 */ /* 0x0002e600080011ff */
[----:B---3--:R-:W-:Y:S05]  /*4750*/  @!P0 NANOSLEEP.SYNCS 0x989680 ;  /* 0x009896800000895d */ /* 0x008fea0003900000 */
[----:B------:R-:W3:Y:S02]  /*4760*/  @!P0 SYNCS.PHASECHK.TRANS64 P0, [R0+URZ+0x78], R3 ;  /* 0x00007803000085a7 */ /* 0x000ee400080010ff */
[----:B--23--:R-:W-:Y:S05]  /*4770*/  @P0 EXIT ;  /* 0x000000000000094d */ /* 0x00cfea0003800000 */
[----:B------:R-:W-:Y:S05]  /*4780*/  BRA `(.L_x_80) ;  /* 0xfffffffc00e87947 */ /* 0x000fea000383ffff */
.L_x_69:
[----:B------:R-:W-:-:S06]  /*4790*/  UISETP.GE.AND UP1, UPT, UR8, 0x4, UPT ;  /* 0x000000040800788c */ /* 0x000fcc000bf26270 */
[----:B------:R-:W-:-:S13]  /*47a0*/  PLOP3.LUT P0, PT, PT, PT, UP1, 0x80, 0x8 ;  /* 0x000000000008781c */ /* 0x000fda0003f0f018 */
[----:B------:R-:W-:Y:S05]  /*47b0*/  @!P0 EXIT ;  /* 0x000000000000894d */ /* 0x000fea0003800000 */
[----:B------:R-:W-:Y:S01]  /*47c0*/  BAR.SYNC.DEFER_BLOCKING 0x6, 0xa0 ;  /* 0x0182800000007b1d */ /* 0x000fe20000010000 */
[C---:B------:R-:W-:Y:S01]  /*47d0*/  IMAD.U32 R79, R167.reuse, 0x10000, RZ ;  /* 0x00010000a74f7824 */ /* 0x040fe200078e00ff */
[C---:B------:R-:W-:Y:S01]  /*47e0*/  R2P PR, R167.reuse, 0x6 ;  /* 0x00000006a7007804 */ /* 0x040fe20000000000 */
[----:B------:R-:W-:Y:S01]  /*47f0*/  IMAD.SHL.U32 R2, R167, 0x40, RZ ;  /* 0x00000040a7027824 */ /* 0x000fe200078e00ff */
[----:B------:R-:W-:Y:S01]  /*4800*/  CS2R R160, SRZ ;  /* 0x0000000000a07805 */ /* 0x000fe2000001ff00 */
[----:B------:R-:W-:Y:S01]  /*4810*/  IMAD.MOV.U32 R164, RZ, RZ, 0x20 ;  /* 0x00000020ffa47424 */ /* 0x000fe200078e00ff */
[----:B------:R-:W-:Y:S02]  /*4820*/  UMOV UR49, 0x400 ;  /* 0x0000040000317882 */ /* 0x000fe40000000000 */
[----:B------:R-:W1:Y:S01]  /*4830*/  LDC R157, c[0x0][0x370] ;  /* 0x0000dc00ff9d7b82 */ /* 0x000e620000000800 */
[----:B------:R-:W-:Y:S01]  /*4840*/  ULEA UR49, UR37, UR49, 0x18 ;  /* 0x0000003125317291 */ /* 0x000fe2000f8ec0ff */
[----:B------:R-:W-:Y:S01]  /*4850*/  LOP3.LUT R79, R79, 0x600000, RZ, 0xc0, !PT ;  /* 0x006000004f4f7812 */ /* 0x000fe200078ec0ff */
[----:B------:R-:W-:Y:S01]  /*4860*/  IMAD.SHL.U32 R153, R167, 0x8, RZ ;  /* 0x00000008a7997824 */ /* 0x000fe200078e00ff */
[----:B------:R-:W-:Y:S01]  /*4870*/  LOP3.LUT R4, R2, 0x180, RZ, 0xc0, !PT ;  /* 0x0000018002047812 */ /* 0x000fe200078ec0ff */
[----:B------:R-:W-:Y:S01]  /*4880*/  IMAD.MOV.U32 R165, RZ, RZ, 0x10 ;  /* 0x00000010ffa57424 */ /* 0x000fe200078e00ff */
[----:B------:R-:W-:Y:S01]  /*4890*/  SEL R164, R164, 0xffffffe0, !P2 ;  /* 0xffffffe0a4a47807 */ /* 0x000fe20005000000 */
[----:B------:R-:W-:Y:S01]  /*48a0*/  UIADD3 UR4, UPT, UPT, UR49, 0x4200, URZ ;  /* 0x0000420031047890 */ /* 0x000fe2000fffe0ff */
[----:B------:R-:W2:Y:S01]  /*48b0*/  LDC R74, c[0x0][0xb0c] ;  /* 0x0002c300ff4a7b82 */ /* 0x000ea20000000800 */
[----:B------:R-:W-:Y:S01]  /*48c0*/  LOP3.LUT R153, R4, 0x30, R153, 0xf8, !PT ;  /* 0x0000003004997812 */ /* 0x000fe200078ef899 */
[----:B------:R-:W-:Y:S01]  /*48d0*/  IMAD.MOV.U32 R76, RZ, RZ, RZ ;  /* 0x000000ffff4c7224 */ /* 0x000fe200078e00ff */
[----:B------:R-:W-:Y:S01]  /*48e0*/  SEL R165, R165, 0xfffffff0, !P1 ;  /* 0xfffffff0a5a57807 */ /* 0x000fe20004800000 */
[----:B------:R-:W-:Y:S01]  /*48f0*/  IMAD.MOV.U32 R162, RZ, RZ, RZ ;  /* 0x000000ffffa27224 */ /* 0x000fe200078e00ff */
[----:B------:R-:W-:Y:S01]  /*4900*/  LOP3.LUT R153, R153, 0x1e40, R2, 0xf8, !PT ;  /* 0x00001e4099997812 */ /* 0x000fe200078ef802 */
[----:B------:R-:W-:Y:S01]  /*4910*/  IMAD.MOV.U32 R169, RZ, RZ, RZ ;  /* 0x000000ffffa97224 */ /* 0x000fe200078e00ff */
[----:B------:R-:W-:Y:S01]  /*4920*/  LOP3.LUT R167, R167, 0x60, RZ, 0xc0, !PT ;  /* 0x00000060a7a77812 */ /* 0x000fe200078ec0ff */
[----:B------:R-:W4:Y:S01]  /*4930*/  LDC R155, c[0x0][0xb20] ;  /* 0x0002c800ff9b7b82 */ /* 0x000f220000000800 */
[----:B------:R-:W3:Y:S01]  /*4940*/  LDS R0, [UR49+0x140] ;  /* 0x00014031ff007984 */ /* 0x000ee20008000800 */
[----:B------:R-:W-:Y:S01]  /*4950*/  IMAD.MOV.U32 R159, RZ, RZ, RZ ;  /* 0x000000ffff9f7224 */ /* 0x000fe200078e00ff */
[----:B------:R-:W1:Y:S01]  /*4960*/  LDCU.64 UR52, c[0x0][0x348] ;  /* 0x00006900ff3477ac */ /* 0x000e620008000a00 */
[----:B------:R-:W-:Y:S01]  /*4970*/  IMAD.U32 R166, RZ, RZ, UR4 ;  /* 0x00000004ffa67e24 */ /* 0x000fe2000f8e00ff */
[----:B------:R-:W1:Y:S03]  /*4980*/  LDCU.64 UR38, c[0x0][0x888] ;  /* 0x00011100ff2677ac */ /* 0x000e660008000a00 */
[----:B------:R-:W1:Y:S01]  /*4990*/  LDC R73, c[0x0][0xb30] ;  /* 0x0002cc00ff497b82 */ /* 0x000e620000000800 */
[----:B------:R-:W1:Y:S01]  /*49a0*/  LDCU.64 UR44, c[0x0][0x890] ;  /* 0x00011200ff2c77ac */ /* 0x000e620008000a00 */
[----:B------:R-:W-:-:S06]  /*49b0*/  UIADD3 UR48, UPT, UPT, UR49, 0x200, URZ ;  /* 0x0000020031307890 */ /* 0x000fcc000fffe0ff */
[----:B------:R-:W1:Y:S08]  /*49c0*/  LDC.64 R148, c[0x0][0xb10] ;  /* 0x0002c400ff947b82 */ /* 0x000e700000000a00 */
[----:B------:R-:W1:Y:S08]  /*49d0*/  LDC.64 R70, c[0x0][0xb18] ;  /* 0x0002c600ff467b82 */ /* 0x000e700000000a00 */
[----:B------:R-:W1:Y:S08]  /*49e0*/  LDC.64 R68, c[0x0][0xb28] ;  /* 0x0002ca00ff447b82 */ /* 0x000e700000000a00 */
[----:B------:R-:W1:Y:S01]  /*49f0*/  LDC.64 R146, c[0x0][0x8b0] ;  /* 0x00022c00ff927b82 */ /* 0x000e620000000a00 */
[----:B---3--:R-:W-:Y:S01]  /*4a00*/  IMAD.IADD R79, R0, 0x1, R79 ;  /* 0x00000001004f7824 */ /* 0x008fe200078e024f */
[----:B------:R-:W-:-:S04]  /*4a10*/  SHF.R.S32.HI R0, RZ, 0x4, R164 ;  /* 0x00000004ff007819 */ /* 0x000fc800000114a4 */
[----:B------:R-:W-:Y:S02]  /*4a20*/  LEA.HI.SX32 R163, R165, R0, 0x1c ;  /* 0x00000000a5a37211 */ /* 0x000fe400078fe2ff */
[----:B------:R-:W3:Y:S08]  /*4a30*/  LDC.64 R144, c[0x0][0x8a8] ;  /* 0x00022a00ff907b82 */ /* 0x000ef00000000a00 */
[----:B--2-4-:R-:W1:Y:S02]  /*4a40*/  LDC R156, c[0x0][0x374] ;  /* 0x0000dd00ff9c7b82 */ /* 0x014e640000000800 */
.L_x_106:
[----:B------:R-:W-:Y:S02]  /*4a50*/  LEA R0, R169, UR49, 0x3 ;  /* 0x00000031a9007c11 */ /* 0x000fe4000f8e18ff */
[----:B------:R-:W-:Y:S02]  /*4a60*/  SHF.L.U32 R3, R161, 0x1f, RZ ;  /* 0x0000001fa1037819 */ /* 0x000fe400000006ff */
[----:B-1----:R-:W-:Y:S02]  /*4a70*/  LEA R16, R169, UR49, 0x4 ;  /* 0x00000031a9107c11 */ /* 0x002fe4000f8e20ff */
[----:B------:R-:W2:Y:S02]  /*4a80*/  SYNCS.PHASECHK.TRANS64.TRYWAIT P0, [R0+URZ+0x90], R3 ;  /* 0x00009003000075a7 */ /* 0x000ea400080011ff */
[----:B--2---:R-:W-:Y:S05]  /*4a90*/  @!P0 BRA `(.L_x_81) ;  /* 0x0000004000ac8947 */ /* 0x004fea0003800000 */
.L_x_146:
[----:B------:R-:W4:Y:S01]  /*4aa0*/  LDC.64 R12, c[0x0][0xb10] ;  /* 0x0002c400ff0c7b82 */ /* 0x000f220000000a00 */
[----:B------:R-:W3:Y:S01]  /*4ab0*/  LDS.128 R16, [R16+0x120] ;  /* 0x0001200010107984 */ /* 0x000ee20000000c00 */
[----:B-1----:R-:W-:Y:S01]  /*4ac0*/  ISETP.NE.AND P1, PT, R73, 0x1, PT ;  /* 0x000000014900780c */ /* 0x002fe20003f25270 */
[----:B--2---:R-:W-:Y:S01]  /*4ad0*/  VIADD R0, R0, 0xa0 ;  /* 0x000000a000007836 */ /* 0x004fe20000000000 */
[----:B------:R-:W-:Y:S04]  /*4ae0*/  ISETP.GE.AND P0, PT, R72, 0x1, PT ;  /* 0x000000014800780c */ /* 0x000fe80003f06270 */
[----:B------:R-:W1:Y:S01]  /*4af0*/  LDC.64 R10, c[0x0][0xb18] ;  /* 0x0002c600ff0a7b82 */ /* 0x000e620000000a00 */
[----:B------:R-:W-:Y:S01]  /*4b00*/  PRMT R0, RZ, 0x654, R0 ;  /* 0x00000654ff007816 */ /* 0x000fe20000000000 */
[----:B------:R-:W-:Y:S01]  /*4b10*/  @!PT LDS RZ, [RZ] ;  /* 0x00000000fffff984 */ /* 0x000fe20000000800 */
[----:B------:R-:W-:Y:S01]  /*4b20*/  @!PT LDS RZ, [RZ] ;  /* 0x00000000fffff984 */ /* 0x000fe20000000800 */
[----:B------:R-:W-:Y:S01]  /*4b30*/  @!PT LDS RZ, [RZ] ;  /* 0x00000000fffff984 */ /* 0x000fe20000000800 */
[----:B------:R-:W-:Y:S01]  /*4b40*/  @!PT LDS RZ, [RZ] ;  /* 0x00000000fffff984 */ /* 0x000fe20000000800 */
[----:B------:R2:W-:Y:S06]  /*4b50*/  MEMBAR.ALL.CTA ;  /* 0x0000000000007992 */ /* 0x0005ec0000008000 */
[----:B--2---:R-:W2:Y:S01]  /*4b60*/  FENCE.VIEW.ASYNC.S ;  /* 0x00000000000073c6 */ /* 0x004ea20000000000 */
[----:B------:R-:W1:Y:S08]  /*4b70*/  @!P1 LDC R14, c[0x0][0xb20] ;  /* 0x0002c800ff0e9b82 */ /* 0x000e700000000800 */
[----:B------:R-:W1:Y:S01]  /*4b80*/  @!P1 LDC R9, c[0x0][0xb0c] ;  /* 0x0002c300ff099b82 */ /* 0x000e620000000800 */
[----:B--2---:R2:W-:Y:S01]  /*4b90*/  SYNCS.ARRIVE.TRANS64.RED.A1T0 RZ, [R0+URZ], RZ ;  /* 0x000000ff00ff79a7 */ /* 0x0045e200081004ff */
[----:B---3--:R-:W-:Y:S04]  /*4ba0*/  LOP3.LUT P4, RZ, R18, 0x1, RZ, 0xc0, !PT ;  /* 0x0000000112ff7812 */ /* 0x008fe8000788c0ff */
[----:B------:R-:W-:Y:S09]  /*4bb0*/  P2R R168, PR, RZ, 0x10 ;  /* 0x00000010ffa87803 */ /* 0x000ff20000000000 */
[----:B------:R-:W-:Y:S02]  /*4bc0*/  @P4 MOV R77, R16 ;  /* 0x00000010004d4202 */ /* 0x000fe40000000f00 */
[----:B------:R-:W-:Y:S01]  /*4bd0*/  @P4 LOP3.LUT R75, R17, 0xffff, RZ, 0xc0, !PT ;  /* 0x0000ffff114b4812 */ /* 0x000fe200078ec0ff */
[----:B--2-4-:R-:W-:Y:S06]  /*4be0*/  @!P0 BRA `(.L_x_82) ;  /* 0x0000000000a48947 */ /* 0x014fec0003800000 */
[----:B------:R-:W-:Y:S01]  /*4bf0*/  IMAD.HI.U32 R24, R156, R71, RZ ;  /* 0x000000479c187227 */ /* 0x000fe200078e00ff */
[----:B------:R-:W-:Y:S02]  /*4c00*/  ISETP.NE.AND P0, PT, R70, 0x1, PT ;  /* 0x000000014600780c */ /* 0x000fe40003f05270 */
[----:B------:R-:W-:Y:S01]  /*4c10*/  ISETP.NE.AND P2, PT, R72, 0x1, PT ;  /* 0x000000014800780c */ /* 0x000fe20003f45270 */
[-C--:B------:R-:W-:Y:S01]  /*4c20*/  IMAD.HI.U32 R22, R157, R148.reuse, RZ ;  /* 0x000000949d167227 */ /* 0x080fe200078e00ff */
[----:B------:R-:W-:Y:S02]  /*4c30*/  SHF.R.U32.HI R23, RZ, R155, R24 ;  /* 0x0000009bff177219 */ /* 0x000fe40000011618 */
[----:B------:R-:W-:Y:S01]  /*4c40*/  ISETP.NE.AND P3, PT, R74, 0x1, PT ;  /* 0x000000014a00780c */ /* 0x000fe20003f65270 */
[----:B------:R-:W-:Y:S01]  /*4c50*/  IMAD.HI.U32 R28, R75, R71, RZ ;  /* 0x000000474b1c7227 */ /* 0x000fe200078e00ff */
[----:B------:R-:W-:Y:S02]  /*4c60*/  SHF.R.U32.HI R22, RZ, R149, R22 ;  /* 0x00000095ff167219 */ /* 0x000fe40000011616 */
[----:B------:R-:W-:Y:S01]  /*4c70*/  SEL R3, R156, R23, !P0 ;  /* 0x000000179c037207 */ /* 0x000fe20004000000 */
[----:B------:R-:W-:Y:S01]  /*4c80*/  IMAD.HI.U32 R26, R77, R148, RZ ;  /* 0x000000944d1a7227 */ /* 0x000fe200078e00ff */
[----:B------:R-:W-:Y:S03]  /*4c90*/  SEL R7, R157, R22, !P3 ;  /* 0x000000169d077207 */ /* 0x000fe60005800000 */
[-C--:B------:R-:W-:Y:S01]  /*4ca0*/  IMAD.HI.U32 R22, R3, R68.reuse, RZ ;  /* 0x0000004403167227 */ /* 0x080fe200078e00ff */
[----:B------:R-:W-:Y:S03]  /*4cb0*/  SHF.R.U32.HI R26, RZ, R149, R26 ;  /* 0x00000095ff1a7219 */ /* 0x000fe6000001161a */
[----:B------:R-:W-:Y:S01]  /*4cc0*/  IMAD.HI.U32 R24, R7, R68, RZ ;  /* 0x0000004407187227 */ /* 0x000fe200078e00ff */
[----:B------:R-:W-:Y:S02]  /*4cd0*/  @P2 SHF.R.U32.HI R3, RZ, R69, R22 ;  /* 0x00000045ff032219 */ /* 0x000fe40000011616 */
[----:B------:R-:W-:Y:S02]  /*4ce0*/  SHF.R.U32.HI R22, RZ, R155, R28 ;  /* 0x0000009bff167219 */ /* 0x000fe4000001161c */
[----:B------:R-:W-:Y:S01]  /*4cf0*/  @P2 SHF.R.U32.HI R7, RZ, R69, R24 ;  /* 0x00000045ff072219 */ /* 0x000fe20000011618 */
[C---:B------:R-:W-:Y:S01]  /*4d00*/  IMAD R2, R72.reuse, R3, RZ ;  /* 0x0000000348027224 */ /* 0x040fe200078e02ff */
[----:B------:R-:W-:Y:S02]  /*4d10*/  SEL R5, R75, R22, !P0 ;  /* 0x000000164b057207 */ /* 0x000fe40004000000 */
[----:B------:R-:W-:Y:S01]  /*4d20*/  SEL R3, R77, R26, !P3 ;  /* 0x0000001a4d037207 */ /* 0x000fe20005800000 */
[----:B------:R-:W-:Y:S01]  /*4d30*/  IMAD R4, R72, R7, RZ ;  /* 0x0000000748047224 */ /* 0x000fe200078e02ff */
[C---:B------:R-:W-:Y:S01]  /*4d40*/  ISETP.GE.AND P0, PT, R5.reuse, R2, PT ;  /* 0x000000020500720c */ /* 0x040fe20003f06270 */
[----:B------:R-:W-:Y:S03]  /*4d50*/  IMAD.HI.U32 R6, R5, R68, RZ ;  /* 0x0000004405067227 */ /* 0x000fe600078e00ff */
[----:B------:R-:W-:Y:S01]  /*4d60*/  ISETP.GE.OR P0, PT, R3, R4, P0 ;  /* 0x000000040300720c */ /* 0x000fe20000706670 */
[----:B------:R-:W-:Y:S01]  /*4d70*/  IMAD.MOV R4, RZ, RZ, -R3 ;  /* 0x000000ffff047224 */ /* 0x000fe200078e0a03 */
[-C--:B------:R-:W-:Y:S03]  /*4d80*/  SHF.R.U32.HI R6, RZ, R69.reuse, R6 ;  /* 0x00000045ff067219 */ /* 0x080fe60000011606 */
[----:B------:R-:W-:Y:S01]  /*4d90*/  IMAD R77, R74, R4, R77 ;  /* 0x000000044a4d7224 */ /* 0x000fe200078e024d */
[----:B------:R-:W-:Y:S05]  /*4da0*/  SEL R15, R5, R6, !P2 ;  /* 0x00000006050f7207 */ /* 0x000fea0005000000 */
[----:B------:R-:W-:Y:S02]  /*4db0*/  IMAD.MOV R6, RZ, RZ, -R15 ;  /* 0x000000ffff067224 */ /* 0x000fe400078e0a0f */
[C---:B------:R-:W-:Y:S04]  /*4dc0*/  @!P0 IMAD.HI.U32 R2, R3.reuse, R68, RZ ;  /* 0x0000004403028227 */ /* 0x040fe800078e00ff */
[----:B------:R-:W-:Y:S01]  /*4dd0*/  IMAD R6, R72, R6, R5 ;  /* 0x0000000648067224 */ /* 0x000fe200078e0205 */
[----:B------:R-:W-:Y:S04]  /*4de0*/  @!P0 SHF.R.U32.HI R2, RZ, R69, R2 ;  /* 0x00000045ff028219 */ /* 0x000fe80000011602 */
[----:B------:R-:W-:Y:S02]  /*4df0*/  @!P0 SEL R0, R3, R2, !P2 ;  /* 0x0000000203008207 */ /* 0x000fe40005000000 */
[----:B------:R-:W-:Y:S02]  /*4e00*/  IADD3 R2, PT, PT, -R5, RZ, RZ ;  /* 0x000000ff05027210 */ /* 0x000fe40007ffe1ff */
[----:B------:R-:W-:Y:S01]  /*4e10*/  @!P0 IADD3 R8, PT, PT, R15, -R0, RZ ;  /* 0x800000000f088210 */ /* 0x000fe20007ffe0ff */
[----:B------:R-:W-:Y:S02]  /*4e20*/  @!P0 IMAD R0, R7, R6, R0 ;  /* 0x0000000607008224 */ /* 0x000fe400078e0200 */
[----:B------:R-:W-:Y:S02]  /*4e30*/  IMAD R75, R70, R2, R75 ;  /* 0x00000002464b7224 */ /* 0x000fe400078e024b */
[----:B------:R-:W-:Y:S02]  /*4e40*/  @!P0 IMAD R5, R8, R72, R3 ;  /* 0x0000004808058224 */ /* 0x000fe400078e0203 */
[----:B------:R-:W-:Y:S04]  /*4e50*/  @!P0 IMAD.MOV.U32 R3, RZ, RZ, R0 ;  /* 0x000000ffff038224 */ /* 0x000fe800078e0000 */
[----:B------:R-:W-:Y:S02]  /*4e60*/  IMAD R77, R3, R74, R77 ;  /* 0x0000004a034d7224 */ /* 0x000fe400078e024d */
[----:B------:R-:W-:Y:S07]  /*4e70*/  IMAD R75, R5, R70, R75 ;  /* 0x00000046054b7224 */ /* 0x000fee00078e024b */
.L_x_82:
[----:B-1----:R-:W-:Y:S01]  /*4e80*/  @!P1 ISETP.NE.AND P0, PT, R10, 0x1, PT ;  /* 0x000000010a00980c */ /* 0x002fe20003f05270 */
[----:B------:R-:W-:Y:S01]  /*4e90*/  @!P1 IMAD.HI.U32 R0, R77, R12, RZ ;  /* 0x0000000c4d009227 */ /* 0x000fe200078e00ff */
[----:B------:R-:W-:Y:S01]  /*4ea0*/  @!P1 ISETP.NE.AND P2, PT, R9, 0x1, PT ;  /* 0x000000010900980c */ /* 0x000fe20003f45270 */
[----:B------:R-:W-:Y:S01]  /*4eb0*/  ULOP3.LUT UP0, URZ, UR48, 0x1b0, URZ, 0xc0, !UPT ;  /* 0x000001b030ff7892 */ /* 0x000fe2000f80c0ff */
[----:B------:R-:W-:Y:S01]  /*4ec0*/  R2UR UR42, R21 ;  /* 0x00000000152a72ca */ /* 0x000fe200000e0000 */
[----:B------:R-:W-:Y:S01]  /*4ed0*/  @!P1 IMAD.HI.U32 R3, R75, R11, RZ ;  /* 0x0000000b4b039227 */ /* 0x000fe200078e00ff */
[----:B------:R-:W-:Y:S02]  /*4ee0*/  @!P1 SHF.R.U32.HI R0, RZ, R13, R0 ;  /* 0x0000000dff009219 */ /* 0x000fe40000011600 */
[----:B------:R-:W-:Y:S01]  /*4ef0*/  R2UR UR41, R20 ;  /* 0x00000000142972ca */ /* 0x000fe200000e0000 */
[----:B------:R-:W-:Y:S01]  /*4f00*/  VIADD R169, R169, 0x1 ;  /* 0x00000001a9a97836 */ /* 0x000fe20000000000 */
[----:B------:R-:W-:Y:S02]  /*4f10*/  @!P1 SHF.R.U32.HI R2, RZ, R14, R3 ;  /* 0x0000000eff029219 */ /* 0x000fe40000011603 */
[----:B------:R-:W-:Y:S02]  /*4f20*/  @!P1 SEL R3, R77, R0, !P2 ;  /* 0x000000004d039207 */ /* 0x000fe40005000000 */
[----:B------:R-:W-:Y:S02]  /*4f30*/  @!P1 SEL R2, R75, R2, !P0 ;  /* 0x000000024b029207 */ /* 0x000fe40004000000 */
[----:B------:R-:W-:Y:S01]  /*4f40*/  @P4 SHF.R.U32.HI R158, RZ, 0x10, R17 ;  /* 0x00000010ff9e4819 */ /* 0x000fe20000011611 */
[----:B------:R-:W-:Y:S02]  /*4f50*/  USHF.L.U32 UR42, UR42, 0x7, URZ ;  /* 0x000000072a2a7899 */ /* 0x000fe400080006ff */
[----:B------:R-:W-:Y:S02]  /*4f60*/  @!P1 IMAD.IADD R0, R2, 0x1, -R3 ;  /* 0x0000000102009824 */ /* 0x000fe400078e0a03 */
[----:B------:R-:W-:Y:S01]  /*4f70*/  @!P1 IMAD.IADD R2, R3, 0x1, -R2 ;  /* 0x0000000103029824 */ /* 0x000fe200078e0a02 */
[----:B------:R-:W-:Y:S01]  /*4f80*/  USHF.L.U32 UR41, UR41, 0x7, URZ ;  /* 0x0000000729297899 */ /* 0x000fe200080006ff */
[----:B------:R-:W-:Y:S02]  /*4f90*/  @!P1 IMAD R77, R0, R9, R77 ;  /* 0x00000009004d9224 */ /* 0x000fe400078e024d */
[----:B------:R-:W-:Y:S01]  /*4fa0*/  @!P1 IMAD R75, R2, R10, R75 ;  /* 0x0000000a024b9224 */ /* 0x000fe200078e024b */
[----:B------:R-:W-:Y:S08]  /*4fb0*/  BRA.U !UP0, `(.L_x_83) ;  /* 0x0000000108407547 */ /* 0x000ff0000b800000 */
[----:B------:R-:W1:Y:S01]  /*4fc0*/  LDCU.64 UR8, c[0x4][0x80] ;  /* 0x01001000ff0877ac */ /* 0x000e620008000a00 */
[----:B------:R-:W-:Y:S01]  /*4fd0*/  MOV R3, 0x0 ;  /* 0x0000000000037802 */ /* 0x000fe20000000f00 */
[----:B------:R-:W-:Y:S02]  /*4fe0*/  HFMA2 R12, -RZ, RZ, 0, 5.9604644775390625e-08 ;  /* 0x00000001ff0c7431 */ /* 0x000fe400000001ff */
[----:B------:R-:W-:Y:S02]  /*4ff0*/  IMAD.MOV.U32 R8, RZ, RZ, 0x70 ;  /* 0x00000070ff087424 */ /* 0x000fe400078e00ff */
[----:B------:R-:W-:Y:S01]  /*5000*/  IMAD.MOV.U32 R13, RZ, RZ, RZ ;  /* 0x000000ffff0d7224 */ /* 0x000fe200078e00ff */
[----:B------:R-:W2:Y:S01]  /*5010*/  LDCU.64 UR6, c[0x4][0x88] ;  /* 0x01001100ff0677ac */ /* 0x000ea20008000a00 */
[----:B------:R-:W3:Y:S01]  /*5020*/  LDC.64 R2, c[0x4][R3] ;  /* 0x0100000003027b82 */ /* 0x000ee20000000a00 */
[----:B------:R-:W4:Y:S01]  /*5030*/  LDCU.64 UR4, c[0x4][0x8] ;  /* 0x01000100ff0477ac */ /* 0x000f220008000a00 */
[----:B-1----:R-:W-:Y:S01]  /*5040*/  MOV R5, UR9 ;  /* 0x0000000900057c02 */ /* 0x002fe20008000f00 */
[----:B------:R-:W-:Y:S01]  /*5050*/  IMAD.U32 R4, RZ, RZ, UR8 ;  /* 0x00000008ff047e24 */ /* 0x000fe2000f8e00ff */
[----:B--2---:R-:W-:Y:S01]  /*5060*/  MOV R7, UR7 ;  /* 0x0000000700077c02 */ /* 0x004fe20008000f00 */
[----:B------:R-:W-:Y:S01]  /*5070*/  IMAD.U32 R6, RZ, RZ, UR6 ;  /* 0x00000006ff067e24 */ /* 0x000fe2000f8e00ff */
[----:B----4-:R-:W-:Y:S01]  /*5080*/  MOV R11, UR5 ;  /* 0x00000005000b7c02 */ /* 0x010fe20008000f00 */
[----:B------:R-:W-:Y:S02]  /*5090*/  IMAD.U32 R10, RZ, RZ, UR4 ;  /* 0x00000004ff0a7e24 */ /* 0x000fe4000f8e00ff */
[----:B------:R-:W-:Y:S07]  /*50a0*/  LEPC R20, `(.L_x_83) ;  /* 0x000000001014794e */ /* 0x000fee0000000000 */
[----:B---3-5:R-:W-:Y:S05]  /*50b0*/  CALL.ABS.NOINC R2 ;  /* 0x0000000002007343 */ /* 0x028fea0003c00000 */
.L_x_83:
[----:B------:R-:W-:Y:S01]  /*50c0*/  LOP3.LUT P0, RZ, R166, 0x1b0, RZ, 0xc0, !PT ;  /* 0x000001b0a6ff7812 */ /* 0x000fe2000780c0ff */
[----:B------:R-:W-:Y:S11]  /*50d0*/  BSSY.RECONVERGENT B6, `(.L_x_84) ;  /* 0x0000013000067945 */ /* 0x000ff60003800200 */
[----:B------:R-:W-:Y:S01]  /*50e0*/  @!UPT UIADD3 URZ, UPT, UPT, URZ, URZ, URZ ;  /* 0x000000fffffff290 */ /* 0x000fe2000fffe0ff */
[----:B------:R-:W-:Y:S05]  /*50f0*/  @!P0 BRA `(.L_x_85) ;  /* 0x0000000000408947 */ /* 0x000fea0003800000 */
        /* <DEDUP_REMOVED lines=16> */
.L_x_85:
[----:B------:R-:W-:Y:S05]  /*5200*/  BSYNC.RECONVERGENT B6 ;  /* 0x0000000000067941 */ /* 0x000fea0003800200 */
.L_x_84:
[----:B------:R-:W-:Y:S01]  /*5210*/  ISETP.NE.U32.AND P4, PT, R146, RZ, PT ;  /* 0x000000ff9200720c */ /* 0x000fe20003f85070 */
[----:B------:R-:W-:Y:S01]  /*5220*/  UISETP.NE.AND UP2, UPT, UR50, URZ, UPT ;  /* 0x000000ff3200728c */ /* 0x000fe2000bf45270 */
[----:B------:R-:W-:Y:S01]  /*5230*/  ISETP.NE.U32.AND P2, PT, RZ, UR38, PT ;  /* 0x00000026ff007c0c */ /* 0x000fe2000bf45070 */
[----:B------:R-:W-:Y:S01]  /*5240*/  UISETP.NE.U32.AND UP1, UPT, UR44, URZ, UPT ;  /* 0x000000ff2c00728c */ /* 0x000fe2000bf25070 */
[----:B------:R-:W-:Y:S01]  /*5250*/  ISETP.NE.AND.EX P4, PT, R147, RZ, PT, P4 ;  /* 0x000000ff9300720c */ /* 0x000fe20003f85340 */
[----:B------:R-:W-:Y:S01]  /*5260*/  UPLOP3.LUT UP0, UPT, UPT, UPT, UPT, 0x40, 0x4 ;  /* 0x000000000004789c */ /* 0x000fe20003f0e870 */
[----:B------:R-:W-:Y:S01]  /*5270*/  ISETP.NE.AND.EX P2, PT, RZ, UR39, PT, P2 ;  /* 0x00000027ff007c0c */ /* 0x000fe2000bf45320 */
[----:B------:R-:W-:Y:S01]  /*5280*/  UISETP.NE.AND.EX UP1, UPT, UR45, URZ, UPT, UP1 ;  /* 0x000000ff2d00728c */ /* 0x000fe2000bf25310 */
[----:B------:R-:W-:Y:S04]  /*5290*/  PLOP3.LUT P1, PT, PT, PT, UP2, 0x80, 0x8 ;  /* 0x000000000008781c */ /* 0x000fe80003f2f028 */
[----:B------:R-:W-:Y:S06]  /*52a0*/  @UP2 UPLOP3.LUT UP0, UPT, UPT, UPT, UP1, 0x80, 0x8 ;  /* 0x000000000008289c */ /* 0x000fec0003f0f010 */
[----:B------:R-:W-:Y:S01]  /*52b0*/  PLOP3.LUT P0, PT, PT, PT, UP0, 0x80, 0x8 ;  /* 0x000000000008781c */ /* 0x000fe20003f0f008 */
[----:B------:R-:W-:Y:S01]  /*52c0*/  @!UPT UIADD3 URZ, UPT, UPT, URZ, URZ, URZ ;  /* 0x000000fffffff290 */ /* 0x000fe2000fffe0ff */
[----:B------:R-:W-:Y:S11]  /*52d0*/  BRA.U !UP1, `(.L_x_86) ;  /* 0x0000000109387547 */ /* 0x000ff6000b800000 */
[----:B------:R-:W-:Y:S01]  /*52e0*/  UISETP.NE.U32.AND UP0, UPT, UR38, URZ, UPT ;  /* 0x000000ff2600728c */ /* 0x000fe2000bf05070 */
[----:B------:R-:W-:Y:S02]  /*52f0*/  HFMA2 R0, -RZ, RZ, 0, 5.9604644775390625e-08 ;  /* 0x00000001ff007431 */ /* 0x000fe400000001ff */
[----:B------:R-:W-:Y:S01]  /*5300*/  IMAD.MOV.U32 R151, RZ, RZ, 0x1 ;  /* 0x00000001ff977424 */ /* 0x000fe200078e00ff */
[----:B------:R-:W-:Y:S06]  /*5310*/  UISETP.NE.AND.EX UP0, UPT, UR39, URZ, UPT, UP0 ;  /* 0x000000ff2700728c */ /* 0x000fec000bf05300 */
[----:B------:R-:W-:Y:S05]  /*5320*/  PLOP3.LUT P3, PT, PT, PT, UP0, 0x80, 0x8 ;  /* 0x000000000008781c */ /* 0x000fea0003f6f008 */
[----:B------:R-:W1:Y:S01]  /*5330*/  @UP0 LDCU.64 UR6, c[0x0][0x888] ;  /* 0x00011100ff0607ac */ /* 0x000e620008000a00 */
[----:B------:R-:W-:Y:S07]  /*5340*/  @UP0 UIMAD UR4, UR36, UR44, URZ ;  /* 0x0000002c240402a4 */ /* 0x000fee000f8e02ff */
[----:B------:R-:W-:Y:S01]  /*5350*/  @!P3 PRMT R151, R0, 0x7610, R151 ;  /* 0x000076100097b816 */ /* 0x000fe20000000097 */
[----:B-1----:R-:W-:Y:S03]  /*5360*/  @UP0 UIMAD.WIDE UR6, UR4, 0x4, UR6 ;  /* 0x00000004040608a5 */ /* 0x002fe6000f8e0206 */
[----:B------:R-:W1:Y:S03]  /*5370*/  @!UP0 LDCU UR4, c[0x0][0x880] ;  /* 0x00011000ff0487ac */ /* 0x000e660008000800 */
[----:B------:R-:W-:Y:S01]  /*5380*/  IMAD.U32 R2, RZ, RZ, UR6 ;  /* 0x00000006ff027e24 */ /* 0x000fe2000f8e00ff */
[----:B------:R-:W-:Y:S05]  /*5390*/  MOV R3, UR7 ;  /* 0x0000000700037c02 */ /* 0x000fea0008000f00 */
[----:B-----5:R2:W5:Y:S02]  /*53a0*/  @P3 LDG.E R82, desc[UR46][R2.64] ;  /* 0x0000002e02523981 */ /* 0x020564000c1e1900 */
[----:B-12---:R-:W-:Y:S02]  /*53b0*/  @!P3 IMAD.U32 R82, RZ, RZ, UR4 ;  /* 0x00000004ff52be24 */ /* 0x006fe4000f8e00ff */
.L_x_86:
[----:B------:R-:W-:Y:S05]  /*53c0*/  @!P4 BRA `(.L_x_87) ;  /* 0x000000000020c947 */ /* 0x000fea0003800000 */
[----:B------:R-:W-:Y:S04]  /*53d0*/  ISETP.NE.U32.AND P3, PT, R144, RZ, PT ;  /* 0x000000ff9000720c */ /* 0x000fe80003f65070 */
[----:B------:R-:W-:Y:S11]  /*53e0*/  ISETP.NE.AND.EX P3, PT, R145, RZ, PT, P3 ;  /* 0x000000ff9100720c */ /* 0x000ff60003f65330 */
[----:B------:R-:W-:Y:S02]  /*53f0*/  @!UPT UIADD3 URZ, UPT, UPT, URZ, URZ, URZ ;  /* 0x000000fffffff290 */ /* 0x000fe4000fffe0ff */
[----:B------:R-:W1:Y:S01]  /*5400*/  @P3 LDC.64 R2, c[0x0][0x8a8] ;  /* 0x00022a00ff023b82 */ /* 0x000e620000000a00 */
[----:B------:R-:W-:Y:S04]  /*5410*/  @P3 IMAD R0, R146, UR36, RZ ;  /* 0x0000002492003c24 */ /* 0x000fe8000f8e02ff */
[----:B-1----:R-:W-:Y:S05]  /*5420*/  @P3 IMAD.WIDE R2, R0, 0x4, R2 ;  /* 0x0000000400023825 */ /* 0x002fea00078e0202 */
[----:B-----5:R1:W5:Y:S02]  /*5430*/  @P3 LDG.E R78, desc[UR46][R2.64] ;  /* 0x0000002e024e3981 */ /* 0x020364000c1e1900 */
[----:B-1----:R-:W2:Y:S02]  /*5440*/  @!P3 LDC R78, c[0x0][0x8a0] ;  /* 0x00022800ff4ebb82 */ /* 0x002ea40000000800 */
.L_x_87:
[----:B-----5:R-:W-:Y:S01]  /*5450*/  ISETP.NE.AND P4, PT, R82, RZ, PT ;  /* 0x000000ff5200720c */ /* 0x020fe20003f85270 */
[----:B------:R-:W-:Y:S01]  /*5460*/  BSSY B1, `(.L_x_88) ;  /* 0x0000048000017945 */ /* 0x000fe20003800000 */
[----:B------:R-:W-:Y:S01]  /*5470*/  SEL R7, RZ, 0xffffffff, P2 ;  /* 0xffffffffff077807 */ /* 0x000fe20001000000 */
[----:B------:R-:W-:Y:S01]  /*5480*/  IMAD.MOV.U32 R117, RZ, RZ, 0x1 ;  /* 0x00000001ff757424 */ /* 0x000fe200078e00ff */
[----:B------:R-:W-:Y:S01]  /*5490*/  LOP3.LUT P3, RZ, R151, 0xff, RZ, 0xc0, !PT ;  /* 0x000000ff97ff7812 */ /* 0x000fe2000786c0ff */
[----:B------:R-:W-:Y:S01]  /*54a0*/  IMAD R80, R76, 0x80, R79 ;  /* 0x000000804c507824 */ /* 0x000fe200078e024f */
[----:B------:R-:W-:Y:S02]  /*54b0*/  @P1 SEL R0, RZ, 0xffffffff, P4 ;  /* 0xffffffffff001807 */ /* 0x000fe40002000000 */
[----:B------:R-:W-:Y:S02]  /*54c0*/  CS2R R98, SRZ ;  /* 0x0000000000627805 */ /* 0x000fe4000001ff00 */
[----:B------:R-:W-:Y:S02]  /*54d0*/  LEA R3, R160, UR49, 0x3 ;  /* 0x00000031a0037c11 */ /* 0x000fe4000f8e18ff */
[----:B------:R-:W-:Y:S02]  /*54e0*/  CS2R R96, SRZ ;  /* 0x0000000000607805 */ /* 0x000fe4000001ff00 */
[----:B------:R-:W-:Y:S02]  /*54f0*/  @P0 SEL R0, R7, R0, !P3 ;  /* 0x0000000007000207 */ /* 0x000fe40005800000 */
[----:B------:R-:W-:Y:S02]  /*5500*/  CS2R R94, SRZ ;  /* 0x00000000005e7805 */ /* 0x000fe4000001ff00 */
[----:B------:R-:W-:Y:S02]  /*5510*/  LEA R116, R76, UR49, 0x3 ;  /* 0x000000314c747c11 */ /* 0x000fe4000f8e18ff */
[----:B------:R-:W-:Y:S02]  /*5520*/  CS2R R92, SRZ ;  /* 0x00000000005c7805 */ /* 0x000fe4000001ff00 */
[----:B------:R-:W-:Y:S02]  /*5530*/  @P1 LOP3.LUT R0, R0, 0x1, RZ, 0xc0, !PT ;  /* 0x0000000100001812 */ /* 0x000fe400078ec0ff */
[----:B------:R-:W-:Y:S02]  /*5540*/  CS2R R90, SRZ ;  /* 0x00000000005a7805 */ /* 0x000fe4000001ff00 */
[----:B------:R-:W-:Y:S02]  /*5550*/  SHF.L.U32 R5, R162, 0x1f, RZ ;  /* 0x0000001fa2057819 */ /* 0x000fe400000006ff */
[----:B------:R-:W-:Y:S02]  /*5560*/  CS2R R88, SRZ ;  /* 0x0000000000587805 */ /* 0x000fe4000001ff00 */
[----:B------:R-:W-:Y:S02]  /*5570*/  ISETP.NE.U32.OR P6, PT, R0, 0x1, !P1 ;  /* 0x000000010000780c */ /* 0x000fe40004fc5470 */
[----:B------:R-:W-:Y:S02]  /*5580*/  CS2R R102, SRZ ;  /* 0x0000000000667805 */ /* 0x000fe4000001ff00 */
[----:B------:R-:W-:Y:S02]  /*5590*/  PLOP3.LUT P2, PT, PT, PT, UP1, 0x80, 0x8 ;  /* 0x000000000008781c */ /* 0x000fe40003f4f018 */
[----:B------:R-:W-:Y:S02]  /*55a0*/  CS2R R100, SRZ ;  /* 0x0000000000647805 */ /* 0x000fe4000001ff00 */
[----:B------:R-:W-:Y:S02]  /*55b0*/  SEL R0, RZ, 0xffffffff, P4 ;  /* 0xffffffffff007807 */ /* 0x000fe40002000000 */
[----:B------:R-:W-:Y:S03]  /*55c0*/  P2R R104, PR, RZ, 0x40 ;  /* 0x00000040ff687803 */ /* 0x000fe60000000000 */
[----:B------:R-:W-:Y:S04]  /*55d0*/  @P6 SHF.L.U32 R2, R159, 0x1f, RZ ;  /* 0x0000001f9f026819 */ /* 0x000fe800000006ff */
[----:B------:R-:W-:Y:S01]  /*55e0*/  @P2 SEL R0, R7, R0, !P3 ;  /* 0x0000000007002207 */ /* 0x000fe20005800000 */
[----:B------:R-:W1:Y:S03]  /*55f0*/  @P6 SYNCS.PHASECHK.TRANS64.TRYWAIT P1, [R3+URZ+0x60], R2 ;  /* 0x00006002030065a7 */ /* 0x000e6600080211ff */
[----:B------:R-:W-:Y:S04]  /*5600*/  LOP3.LUT R0, R0, 0x1, RZ, 0xc0, !PT ;  /* 0x0000000100007812 */ /* 0x000fe800078ec0ff */
[----:B------:R-:W-:Y:S04]  /*5610*/  ISETP.NE.U32.AND P5, PT, R0, 0x1, PT ;  /* 0x000000010000780c */ /* 0x000fe80003fa5070 */
[----:B------:R-:W-:Y:S01]  /*5620*/  P2R R118, PR, RZ, 0x20 ;  /* 0x00000020ff767803 */ /* 0x000fe20000000000 */
[----:B------:R3:W4:Y:S01]  /*5630*/  SYNCS.PHASECHK.TRANS64.TRYWAIT P0, [R116+URZ+0xb0], R5 ;  /* 0x0000b005740075a7 */ /* 0x00072200080011ff */
[----:B-1----:R-:W-:Y:S01]  /*5640*/  @P6 SEL R117, RZ, 0x1, !P1 ;  /* 0x00000001ff756807 */ /* 0x002fe20004800000 */
[----:B---3--:R-:W-:Y:S06]  /*5650*/  @!P6 BRA `(.L_x_89) ;  /* 0x0000000000a0e947 */ /* 0x008fec0003800000 */
[----:B------:R-:W-:Y:S01]  /*5660*/  @P5 IMAD R7, R160, 0x2000, R153 ;  /* 0x00002000a0075824 */ /* 0x000fe200078e0299 */
[----:B------:R-:W-:Y:S01]  /*5670*/  ISETP.NE.AND P1, PT, R117, RZ, PT ;  /* 0x000000ff7500720c */ /* 0x000fe20003f25270 */
[----:B------:R-:W-:Y:S01]  /*5680*/  BSSY B0, `(.L_x_90) ;  /* 0x0000011000007945 */ /* 0x000fe20003800000 */
[----:B------:R-:W-:Y:S01]  /*5690*/  CS2R R102, SRZ ;  /* 0x0000000000667805 */ /* 0x000fe2000001ff00 */
[----:B------:R-:W-:Y:S01]  /*56a0*/  @P5 VIADD R2, R7, UR49 ;  /* 0x0000003107025c36 */ /* 0x000fe20008000000 */
[----:B------:R-:W-:Y:S02]  /*56b0*/  CS2R R100, SRZ ;  /* 0x0000000000647805 */ /* 0x000fe4000001ff00 */
[----:B------:R-:W-:Y:S02]  /*56c0*/  CS2R R90, SRZ ;  /* 0x00000000005a7805 */ /* 0x000fe4000001ff00 */
[----:B------:R-:W-:Y:S01]  /*56d0*/  CS2R R88, SRZ ;  /* 0x0000000000587805 */ /* 0x000fe2000001ff00 */
[--C-:B------:R-:W-:Y:S01]  /*56e0*/  @P5 IMAD.IADD R6, R165, 0x1, R2.reuse ;  /* 0x00000001a5065824 */ /* 0x100fe200078e0202 */
[----:B------:R-:W-:Y:S01]  /*56f0*/  CS2R R94, SRZ ;  /* 0x00000000005e7805 */ /* 0x000fe2000001ff00 */
[--C-:B------:R-:W-:Y:S01]  /*5700*/  @P5 IMAD.IADD R4, R164, 0x1, R2.reuse ;  /* 0x00000001a4045824 */ /* 0x100fe200078e0202 */
[----:B------:R-:W-:Y:S01]  /*5710*/  CS2R R92, SRZ ;  /* 0x00000000005c7805 */ /* 0x000fe2000001ff00 */
[----:B------:R-:W-:Y:S01]  /*5720*/  @P5 IMAD R2, R163, 0x10, R2 ;  /* 0x00000010a3025824 */ /* 0x000fe200078e0202 */
[----:B------:R-:W-:Y:S02]  /*5730*/  CS2R R98, SRZ ;  /* 0x0000000000627805 */ /* 0x000fe4000001ff00 */
[----:B------:R-:W-:Y:S01]  /*5740*/  CS2R R96, SRZ ;  /* 0x0000000000607805 */ /* 0x000fe2000001ff00 */
[----:B------:R-:W-:Y:S06]  /*5750*/  @P1 BRA `(.L_x_91) ;  /* 0x00000000000c1947 */ /* 0x000fec0003800000 */
[----:B------:R-:W-:Y:S04]  /*5760*/  SHF.L.U32 R0, R159, 0x1f, RZ ;  /* 0x0000001f9f007819 */ /* 0x000fe800000006ff */
[----:B------:R-:W1:Y:S02]  /*5770*/  SYNCS.PHASECHK.TRANS64.TRYWAIT P1, [R3+URZ+0x60], R0 ;  /* 0x00006000030075a7 */ /* 0x000e6400080211ff */
[----:B-1----:R-:W-:Y:S05]  /*5780*/  @!P1 BRA `(.L_x_92) ;  /* 0x0000003400849947 */ /* 0x002fea0003800000 */
.L_x_91:
[----:B------:R-:W-:Y:S05]  /*5790*/  BSYNC B0 ;  /* 0x0000000000007941 */ /* 0x000fea0003800000 */
.L_x_90:
[----:B------:R-:W-:Y:S01]  /*57a0*/  ISETP.NE.AND P1, PT, R118, RZ, PT ;  /* 0x000000ff7600720c */ /* 0x000fe20003f25270 */
[----:B-1----:R-:W-:Y:S02]  /*57b0*/  VIADD R3, R3, 0x70 ;  /* 0x0000007003037836 */ /* 0x002fe40000000000 */
[----:B------:R-:W-:Y:S02]  /*57c0*/  IMAD.U32 R0, RZ, RZ, UR37 ;  /* 0x00000025ff007e24 */ /* 0x000fe4000f8e00ff */
[----:B------:R-:W-:Y:S03]  /*57d0*/  VIADD R160, R160, 0x1 ;  /* 0x00000001a0a07836 */ /* 0x000fe60000000000 */
[----:B------:R-:W-:Y:S05]  /*57e0*/  PRMT R0, R0, 0x654, R3 ;  /* 0x0000065400007816 */ /* 0x000fea0000000003 */
[----:B------:R1:W3:Y:S04]  /*57f0*/  @P1 LDS.128 R100, [R7+UR49+0x200] ;  /* 0x0002003107641984 */ /* 0x0002e80008000c00 */
[----:B------:R1:W1:Y:S04]  /*5800*/  @P1 LDS.128 R88, [R6+0x200] ;  /* 0x0002000006581984 */ /* 0x0002680000000c00 */
[----:B------:R1:W1:Y:S04]  /*5810*/  @P1 LDS.128 R92, [R4+0x200] ;  /* 0x00020000045c1984 */ /* 0x0002680000000c00 */
[----:B------:R1:W1:Y:S01]  /*5820*/  @P1 LDS.128 R96, [R2+0x200] ;  /* 0x0002000002601984 */ /* 0x0002620000000c00 */
[C---:B------:R-:W-:Y:S01]  /*5830*/  ISETP.NE.AND P1, PT, R160.reuse, 0x2, PT ;  /* 0x00000002a000780c */ /* 0x040fe20003f25270 */
[----:B------:R-:W-:Y:S01]  /*5840*/  @!PT LDS RZ, [RZ] ;  /* 0x00000000fffff984 */ /* 0x000fe20000000800 */
[----:B------:R-:W-:Y:S01]  /*5850*/  @!PT LDS RZ, [RZ] ;  /* 0x00000000fffff984 */ /* 0x000fe20000000800 */
[----:B------:R-:W-:Y:S01]  /*5860*/  @!PT LDS RZ, [RZ] ;  /* 0x00000000fffff984 */ /* 0x000fe20000000800 */
[----:B------:R-:W-:Y:S01]  /*5870*/  @!PT LDS RZ, [RZ] ;  /* 0x00000000fffff984 */ /* 0x000fe20000000800 */
[----:B------:R5:W-:Y:S06]  /*5880*/  MEMBAR.ALL.CTA ;  /* 0x0000000000007992 */ /* 0x000bec0000008000 */
[----:B-----5:R-:W5:Y:S01]  /*5890*/  FENCE.VIEW.ASYNC.S ;  /* 0x00000000000073c6 */ /* 0x020f620000000000 */
[----:B------:R-:W-:Y:S01]  /*58a0*/  SEL R160, R160, RZ, P1 ;  /* 0x000000ffa0a07207 */ /* 0x000fe20000800000 */
[----:B-----5:R5:W-:Y:S02]  /*58b0*/  SYNCS.ARRIVE.TRANS64.RED.A1T0 RZ, [R0+URZ], RZ ;  /* 0x000000ff00ff79a7 */ /* 0x020be400081004ff */
[----:B-----5:R-:W-:Y:S04]  /*58c0*/  SEL R0, RZ, 0x1, P1 ;  /* 0x00000001ff007807 */ /* 0x020fe80000800000 */
[----:B---3--:R-:W-:Y:S02]  /*58d0*/  LOP3.LUT R159, R159, R0, RZ, 0x3c, !PT ;  /* 0x000000009f9f7212 */ /* 0x008fe400078e3cff */
.L_x_89:
[----:B------:R-:W-:Y:S05]  /*58e0*/  BSYNC B1 ;  /* 0x0000000000017941 */ /* 0x000fea0003800000 */
.L_x_88:
[----:B------:R-:W-:Y:S04]  /*58f0*/  SHF.R.U32.HI R3, RZ, 0x15, R80 ;  /* 0x00000015ff037819 */ /* 0x000fe80000011650 */
[----:B------:R-:W-:Y:S01]  /*5900*/  LOP3.LUT P1, RZ, R3, 0x3, R154, 0x48, !PT ;  /* 0x0000000303ff7812 */ /* 0x000fe2000782489a */
[----:B------:R-:W-:Y:S01]  /*5910*/  @!UPT UIADD3 URZ, UPT, UPT, URZ, URZ, URZ ;  /* 0x000000fffffff290 */ /* 0x000fe2000fffe0ff */
[----:B----4-:R-:W-:Y:S11]  /*5920*/  @P0 BRA `(.L_x_93) ;  /* 0x0000000000080947 */ /* 0x010ff60003800000 */
[----:B------:R-:W3:Y:S02]  /*5930*/  SYNCS.PHASECHK.TRANS64.TRYWAIT P0, [R116+URZ+0xb0], R5 ;  /* 0x0000b005740075a7 */ /* 0x000ee400080011ff */
[----:B---3--:R-:W-:Y:S05]  /*5940*/  @!P0 BRA `(.L_x_94) ;  /* 0x0000003400288947 */ /* 0x008fea0003800000 */
.L_x_93:
[----:B------:R-:W-:Y:S05]  /*5950*/  @!P1 BRA `(.L_x_95) ;  /* 0x0000000000409947 */ /* 0x000fea0003800000 */
[----:B------:R-:W3:Y:S01]  /*5960*/  LDCU.64 UR8, c[0x4][0x70] ;  /* 0x01000e00ff0877ac */ /* 0x000ee20008000a00 */
[----:B------:R-:W-:Y:S01]  /*5970*/  MOV R3, 0x0 ;  /* 0x0000000000037802 */ /* 0x000fe20000000f00 */
[----:B------:R-:W-:Y:S02]  /*5980*/  HFMA2 R12, -RZ, RZ, 0, 5.9604644775390625e-08 ;  /* 0x00000001ff0c7431 */ /* 0x000fe400000001ff */
[----:B------:R-:W-:Y:S02]  /*5990*/  IMAD.MOV.U32 R8, RZ, RZ, 0x192 ;  /* 0x00000192ff087424 */ /* 0x000fe400078e00ff */
[----:B------:R-:W-:Y:S01]  /*59a0*/  IMAD.MOV.U32 R13, RZ, RZ, RZ ;  /* 0x000000ffff0d7224 */ /* 0x000fe200078e00ff */
[----:B------:R-:W4:Y:S01]  /*59b0*/  LDCU.64 UR6, c[0x4][0x78] ;  /* 0x01000f00ff0677ac */ /* 0x000f220008000a00 */
[----:B-1----:R-:W1:Y:S01]  /*59c0*/  LDC.64 R2, c[0x4][R3] ;  /* 0x0100000003027b82 */ /* 0x002e620000000a00 */
[----:B------:R-:W5:Y:S01]  /*59d0*/  LDCU.64 UR4, c[0x4][0x10] ;  /* 0x01000200ff0477ac */ /* 0x000f620008000a00 */
[----:B---3--:R-:W-:Y:S01]  /*59e0*/  MOV R5, UR9 ;  /* 0x0000000900057c02 */ /* 0x008fe20008000f00 */
[----:B------:R-:W-:Y:S01]  /*59f0*/  IMAD.U32 R4, RZ, RZ, UR8 ;  /* 0x00000008ff047e24 */ /* 0x000fe2000f8e00ff */
[----:B----4-:R-:W-:Y:S01]  /*5a00*/  MOV R7, UR7 ;  /* 0x0000000700077c02 */ /* 0x010fe20008000f00 */
[----:B------:R-:W-:Y:S01]  /*5a10*/  IMAD.U32 R6, RZ, RZ, UR6 ;  /* 0x00000006ff067e24 */ /* 0x000fe2000f8e00ff */
[----:B-----5:R-:W-:Y:S01]  /*5a20*/  MOV R11, UR5 ;  /* 0x00000005000b7c02 */ /* 0x020fe20008000f00 */
[----:B------:R-:W-:Y:S02]  /*5a30*/  IMAD.U32 R10, RZ, RZ, UR4 ;  /* 0x00000004ff0a7e24 */ /* 0x000fe4000f8e00ff */
[----:B------:R-:W-:Y:S07]  /*5a40*/  LEPC R20, `(.L_x_95) ;  /* 0x000000001014794e */ /* 0x000fee0000000000 */
[----:B-12---:R-:W-:Y:S05]  /*5a50*/  CALL.ABS.NOINC R2 ;  /* 0x0000000002007343 */ /* 0x006fea0003c00000 */
.L_x_95:
[----:B------:R-:W-:Y:S01]  /*5a60*/  SHF.L.U32 R83, R100, 0x10, RZ ;  /* 0x0000001064537819 */ /* 0x000fe200000006ff */
[----:B------:R-:W-:Y:S05]  /*5a70*/  WARPSYNC.ALL ;  /* 0x0000000000007948 */ /* 0x000fea0003800000 */
[----:B------:R-:W-:Y:S01]  /*5a80*/  R2UR UR4, R80 ;  /* 0x00000000500472ca */ /* 0x000fe200000e0000 */
[----:B------:R-:W-:Y:S01]  /*5a90*/  BSSY.RECONVERGENT B0, `(.L_x_96) ;  /* 0x0000121000007945 */ /* 0x000fe20003800200 */
[----:B------:R-:W-:Y:S02]  /*5aa0*/  ISETP.NE.AND P6, PT, R104, RZ, PT ;  /* 0x000000ff6800720c */ /* 0x000fe40003fc5270 */
[----:B------:R-:W-:Y:S02]  /*5ab0*/  IADD3 R119, PT, PT, R153, UR49, RZ ;  /* 0x0000003199777c10 */ /* 0x000fe4000fffe0ff */
[----:B------:R-:W-:Y:S02]  /*5ac0*/  SHF.L.U32 R124, R163, 0x4, RZ ;  /* 0x00000004a37c7819 */ /* 0x000fe400000006ff */
[-C--:B------:R-:W-:Y:S02]  /*5ad0*/  IADD3 R172, PT, PT, R165, R119.reuse, RZ ;  /* 0x00000077a5ac7210 */ /* 0x080fe40007ffe0ff */
[----:B------:R-:W-:Y:S02]  /*5ae0*/  IADD3 R171, PT, PT, R164, R119, RZ ;  /* 0x00000077a4ab7210 */ /* 0x000fe40007ffe0ff */
[----:B------:R-:W-:Y:S01]  /*5af0*/  IADD3 R170, PT, PT, R119, R124, RZ ;  /* 0x0000007c77aa7210 */ /* 0x000fe20007ffe0ff */
[----:B-1-3--:R-:W2:Y:S01]  /*5b00*/  LDTM.x64 R4, tmem[UR4] ;  /* 0x00000004000479ee */ /* 0x00aea20008340000 */
[C---:B------:R-:W-:Y:S02]  /*5b10*/  PRMT R81, R100.reuse, 0x8880, RZ ;  /* 0x0000888064517816 */ /* 0x040fe400000000ff */
[----:B------:R-:W-:Y:S02]  /*5b20*/  SHF.R.S32.HI R83, RZ, 0x18, R83 ;  /* 0x00000018ff537819 */ /* 0x000fe40000011453 */
[----:B------:R-:W-:Y:S02]  /*5b30*/  SHF.R.S32.HI R86, RZ, 0x18, R101 ;  /* 0x00000018ff567819 */ /* 0x000fe40000011465 */
[----:B------:R-:W-:Y:S02]  /*5b40*/  SHF.L.U32 R84, R100, 0x8, RZ ;  /* 0x0000000864547819 */ /* 0x000fe400000006ff */
[----:B------:R-:W-:Y:S02]  /*5b50*/  SHF.L.U32 R85, R101, 0x8, RZ ;  /* 0x0000000865557819 */ /* 0x000fe400000006ff */
[----:B------:R-:W-:Y:S02]  /*5b60*/  SHF.R.S32.HI R84, RZ, 0x18, R84 ;  /* 0x00000018ff547819 */ /* 0x000fe40000011454 */
[----:B------:R-:W-:Y:S02]  /*5b70*/  SHF.R.S32.HI R85, RZ, 0x18, R85 ;  /* 0x00000018ff557819 */ /* 0x000fe40000011455 */
[----:B------:R-:W-:Y:S02]  /*5b80*/  SHF.L.U32 R87, R98, 0x8, RZ ;  /* 0x0000000862577819 */ /* 0x000fe400000006ff */
[----:B------:R-:W-:Y:S02]  /*5b90*/  ISETP.NE.AND P0, PT, R167, RZ, PT ;  /* 0x000000ffa700720c */ /* 0x000fe40003f05270 */
[----:B------:R-:W-:Y:S02]  /*5ba0*/  SHF.R.S32.HI R87, RZ, 0x18, R87 ;  /* 0x00000018ff577819 */ /* 0x000fe40000011457 */
[----:B------:R-:W-:Y:S02]  /*5bb0*/  LEA R125, R160, UR49, 0x3 ;  /* 0x00000031a07d7c11 */ /* 0x000fe4000f8e18ff */
[----:B------:R-:W-:Y:S01]  /*5bc0*/  @P6 SHF.L.U32 R126, R159, 0x1f, RZ ;  /* 0x0000001f9f7e6819 */ /* 0x000fe200000006ff */
[C---:B--2---:R-:W-:Y:S02]  /*5bd0*/  IMAD R0, R78.reuse, R4, RZ ;  /* 0x000000044e007224 */ /* 0x044fe400078e02ff */
[C---:B------:R-:W-:Y:S02]  /*5be0*/  IMAD R2, R78.reuse, R5, RZ ;  /* 0x000000054e027224 */ /* 0x040fe400078e02ff */
[----:B------:R-:W-:Y:S02]  /*5bf0*/  IMAD R3, R78, R6, RZ ;  /* 0x000000064e037224 */ /* 0x000fe400078e02ff */
[-C--:B------:R-:W-:Y:S01]  /*5c00*/  IMAD R0, R81, R82.reuse, R0 ;  /* 0x0000005251007224 */ /* 0x080fe200078e0200 */
[----:B------:R-:W-:Y:S01]  /*5c10*/  SHF.R.S32.HI R81, RZ, 0x18, R100 ;  /* 0x00000018ff517819 */ /* 0x000fe20000011464 */
[-C--:B------:R-:W-:Y:S01]  /*5c20*/  IMAD R2, R83, R82.reuse, R2 ;  /* 0x0000005253027224 */ /* 0x080fe200078e0202 */
[C---:B------:R-:W-:Y:S01]  /*5c30*/  PRMT R83, R101.reuse, 0x8880, RZ ;  /* 0x0000888065537816 */ /* 0x040fe200000000ff */
[----:B------:R-:W-:Y:S01]  /*5c40*/  IMAD R3, R84, R82, R3 ;  /* 0x0000005254037224 */ /* 0x000fe200078e0203 */
[----:B------:R-:W-:Y:S01]  /*5c50*/  SHF.L.U32 R84, R101, 0x10, RZ ;  /* 0x0000001065547819 */ /* 0x000fe200000006ff */
[C---:B------:R-:W-:Y:S02]  /*5c60*/  IMAD R7, R78.reuse, R7, RZ ;  /* 0x000000074e077224 */ /* 0x040fe400078e02ff */
[C---:B------:R-:W-:Y:S01]  /*5c70*/  IMAD R4, R78.reuse, R8, RZ ;  /* 0x000000084e047224 */ /* 0x040fe200078e02ff */
[----:B------:R-:W-:Y:S01]  /*5c80*/  SHF.R.S32.HI R84, RZ, 0x18, R84 ;  /* 0x00000018ff547819 */ /* 0x000fe20000011454 */
[----:B------:R-:W-:Y:S02]  /*5c90*/  IMAD R5, R78, R9, RZ ;  /* 0x000000094e057224 */ /* 0x000fe400078e02ff */
[----:B------:R-:W-:Y:S01]  /*5ca0*/  IMAD R7, R81, R82, R7 ;  /* 0x0000005251077224 */ /* 0x000fe200078e0207 */
[----:B------:R-:W-:Y:S01]  /*5cb0*/  PRMT R81, R102, 0x8880, RZ ;  /* 0x0000888066517816 */ /* 0x000fe200000000ff */
[----:B------:R-:W-:Y:S02]  /*5cc0*/  IMAD R6, R78, R10, RZ ;  /* 0x0000000a4e067224 */ /* 0x000fe400078e02ff */
[-C--:B------:R-:W-:Y:S01]  /*5cd0*/  IMAD R4, R83, R82.reuse, R4 ;  /* 0x0000005253047224 */ /* 0x080fe200078e0204 */
[----:B------:R-:W-:Y:S01]  /*5ce0*/  I2IP.S8.S32.SAT R105, R7, R3, RZ ;  /* 0x0000000307697239 */ /* 0x000fe200000014ff */
[----:B------:R-:W-:Y:S01]  /*5cf0*/  IMAD R5, R84, R82, R5 ;  /* 0x0000005254057224 */ /* 0x000fe200078e0205 */
[----:B------:R-:W-:Y:S01]  /*5d00*/  SHF.L.U32 R83, R102, 0x10, RZ ;  /* 0x0000001066537819 */ /* 0x000fe200000006ff */
[----:B------:R-:W-:Y:S01]  /*5d10*/  IMAD R11, R78, R11, RZ ;  /* 0x0000000b4e0b7224 */ /* 0x000fe200078e02ff */
[----:B------:R-:W-:Y:S01]  /*5d20*/  I2IP.S8.S32.SAT R104, R2, R0, R105 ;  /* 0x0000000002687239 */ /* 0x000fe20000001469 */
[----:B------:R-:W-:Y:S01]  /*5d30*/  IMAD R6, R85, R82, R6 ;  /* 0x0000005255067224 */ /* 0x000fe200078e0206 */
[----:B------:R-:W-:Y:S01]  /*5d40*/  SHF.R.S32.HI R83, RZ, 0x18, R83 ;  /* 0x00000018ff537819 */ /* 0x000fe20000011453 */
[----:B------:R-:W-:Y:S01]  /*5d50*/  IMAD R8, R78, R12, RZ ;  /* 0x0000000c4e087224 */ /* 0x000fe200078e02ff */
[----:B------:R-:W-:Y:S01]  /*5d60*/  SHF.L.U32 R85, R102, 0x8, RZ ;  /* 0x0000000866557819 */ /* 0x000fe200000006ff */
[----:B------:R-:W-:Y:S02]  /*5d70*/  IMAD R9, R78, R13, RZ ;  /* 0x0000000d4e097224 */ /* 0x000fe400078e02ff */
[----:B------:R-:W-:Y:S01]  /*5d80*/  IMAD R11, R86, R82, R11 ;  /* 0x00000052560b7224 */ /* 0x000fe200078e020b */
[----:B------:R-:W-:Y:S01]  /*5d90*/  SHF.R.S32.HI R85, RZ, 0x18, R85 ;  /* 0x00000018ff557819 */ /* 0x000fe20000011455 */
[C---:B------:R-:W-:Y:S01]  /*5da0*/  IMAD R10, R78.reuse, R14, RZ ;  /* 0x0000000e4e0a7224 */ /* 0x040fe200078e02ff */
[----:B------:R-:W-:Y:S01]  /*5db0*/  SHF.R.S32.HI R86, RZ, 0x18, R103 ;  /* 0x00000018ff567819 */ /* 0x000fe20000011467 */
[----:B------:R-:W-:Y:S01]  /*5dc0*/  IMAD R8, R81, R82, R8 ;  /* 0x0000005251087224 */ /* 0x000fe200078e0208 */
[----:B------:R-:W-:Y:S01]  /*5dd0*/  I2IP.S8.S32.SAT R106, R11, R6, RZ ;  /* 0x000000060b6a7239 */ /* 0x000fe200000014ff */
[----:B------:R-:W-:Y:S01]  /*5de0*/  IMAD R9, R83, R82, R9 ;  /* 0x0000005253097224 */ /* 0x000fe200078e0209 */
[C---:B------:R-:W-:Y:S01]  /*5df0*/  PRMT R83, R103.reuse, 0x8880, RZ ;  /* 0x0000888067537816 */ /* 0x040fe200000000ff */
[----:B------:R-:W-:Y:S01]  /*5e00*/  IMAD.U32 R84, R103, 0x10000, RZ ;  /* 0x0001000067547824 */ /* 0x000fe200078e00ff */
[----:B------:R-:W-:Y:S01]  /*5e10*/  I2IP.S8.S32.SAT R105, R5, R4, R106 ;  /* 0x0000000405697239 */ /* 0x000fe2000000146a */
[C---:B------:R-:W-:Y:S01]  /*5e20*/  IMAD R15, R78.reuse, R15, RZ ;  /* 0x0000000f4e0f7224 */ /* 0x040fe200078e02ff */
[----:B------:R-:W-:Y:S01]  /*5e30*/  SHF.R.S32.HI R81, RZ, 0x18, R102 ;  /* 0x00000018ff517819 */ /* 0x000fe20000011466 */
[----:B------:R-:W-:Y:S01]  /*5e40*/  IMAD R10, R85, R82, R10 ;  /* 0x00000052550a7224 */ /* 0x000fe200078e020a */
[----:B------:R-:W-:Y:S01]  /*5e50*/  SHF.R.S32.HI R84, RZ, 0x18, R84 ;  /* 0x00000018ff547819 */ /* 0x000fe20000011454 */
[C---:B------:R-:W-:Y:S01]  /*5e60*/  IMAD R12, R78.reuse, R16, RZ ;  /* 0x000000104e0c7224 */ /* 0x040fe200078e02ff */
[----:B------:R-:W-:Y:S01]  /*5e70*/  SHF.L.U32 R85, R103, 0x8, RZ ;  /* 0x0000000867557819 */ /* 0x000fe200000006ff */
[----:B------:R-:W-:Y:S02]  /*5e80*/  IMAD R13, R78, R17, RZ ;  /* 0x000000114e0d7224 */ /* 0x000fe400078e02ff */
[----:B------:R-:W-:Y:S01]  /*5e90*/  IMAD R15, R81, R82, R15 ;  /* 0x00000052510f7224 */ /* 0x000fe200078e020f */
[----:B------:R-:W-:Y:S01]  /*5ea0*/  PRMT R81, R88, 0x8880, RZ ;  /* 0x0000888058517816 */ /* 0x000fe200000000ff */
[----:B------:R-:W-:Y:S01]  /*5eb0*/  IMAD R14, R78, R18, RZ ;  /* 0x000000124e0e7224 */ /* 0x000fe200078e02ff */
[----:B------:R-:W-:Y:S01]  /*5ec0*/  SHF.R.S32.HI R85, RZ, 0x18, R85 ;  /* 0x00000018ff557819 */ /* 0x000fe20000011455 */
[----:B------:R-:W-:Y:S01]  /*5ed0*/  IMAD R12, R83, R82, R12 ;  /* 0x00000052530c7224 */ /* 0x000fe200078e020c */
[----:B------:R-:W-:Y:S01]  /*5ee0*/  I2IP.S8.S32.SAT R106, R15, R10, RZ ;  /* 0x0000000a0f6a7239 */ /* 0x000fe200000014ff */
[----:B------:R-:W-:Y:S01]  /*5ef0*/  IMAD R13, R84, R82, R13 ;  /* 0x00000052540d7224 */ /* 0x000fe200078e020d */
[----:B------:R-:W-:Y:S01]  /*5f00*/  SHF.L.U32 R83, R88, 0x10, RZ ;  /* 0x0000001058537819 */ /* 0x000fe200000006ff */
[C---:B------:R-:W-:Y:S01]  /*5f10*/  IMAD R19, R78.reuse, R19, RZ ;  /* 0x000000134e137224 */ /* 0x040fe200078e02ff */
[----:B------:R-:W-:Y:S01]  /*5f20*/  I2IP.S8.S32.SAT R106, R9, R8, R106 ;  /* 0x00000008096a7239 */ /* 0x000fe2000000146a */
[----:B------:R-:W-:Y:S01]  /*5f30*/  IMAD R14, R85, R82, R14 ;  /* 0x00000052550e7224 */ /* 0x000fe200078e020e */
[----:B------:R-:W-:Y:S01]  /*5f40*/  SHF.R.S32.HI R83, RZ, 0x18, R83 ;  /* 0x00000018ff537819 */ /* 0x000fe20000011453 */
[C---:B------:R-:W-:Y:S01]  /*5f50*/  IMAD R16, R78.reuse, R20, RZ ;  /* 0x000000144e107224 */ /* 0x040fe200078e02ff */
[----:B------:R-:W-:Y:S01]  /*5f60*/  SHF.L.U32 R84, R89, 0x10, RZ ;  /* 0x0000001059547819 */ /* 0x000fe200000006ff */
[----:B------:R-:W-:Y:S01]  /*5f70*/  IMAD R17, R78, R21, RZ ;  /* 0x000000154e117224 */ /* 0x000fe200078e02ff */
[----:B------:R-:W-:Y:S01]  /*5f80*/  SHF.L.U32 R85, R88, 0x8, RZ ;  /* 0x0000000858557819 */ /* 0x000fe200000006ff */
[----:B------:R-:W-:Y:S01]  /*5f90*/  IMAD R19, R86, R82, R19 ;  /* 0x0000005256137224 */ /* 0x000fe200078e0213 */
[----:B------:R-:W-:Y:S01]  /*5fa0*/  SHF.R.S32.HI R84, RZ, 0x18, R84 ;  /* 0x00000018ff547819 */ /* 0x000fe20000011454 */
[C---:B------:R-:W-:Y:S01]  /*5fb0*/  IMAD R18, R78.reuse, R22, RZ ;  /* 0x000000164e127224 */ /* 0x040fe200078e02ff */
[----:B------:R-:W-:Y:S01]  /*5fc0*/  SHF.R.S32.HI R85, RZ, 0x18, R85 ;  /* 0x00000018ff557819 */ /* 0x000fe20000011455 */
[----:B------:R-:W-:Y:S01]  /*5fd0*/  IMAD R16, R81, R82, R16 ;  /* 0x0000005251107224 */ /* 0x000fe200078e0210 */
[----:B------:R-:W-:Y:S01]  /*5fe0*/  I2IP.S8.S32.SAT R107, R19, R14, RZ ;  /* 0x0000000e136b7239 */ /* 0x000fe200000014ff */
[-C--:B------:R-:W-:Y:S01]  /*5ff0*/  IMAD R17, R83, R82.reuse, R17 ;  /* 0x0000005253117224 */ /* 0x080fe200078e0211 */
[----:B------:R-:W-:Y:S01]  /*6000*/  PRMT R83, R89, 0x8880, RZ ;  /* 0x0000888059537816 */ /* 0x000fe200000000ff */
[C---:B------:R-:W-:Y:S01]  /*6010*/  IMAD R23, R78.reuse, R23, RZ ;  /* 0x000000174e177224 */ /* 0x040fe200078e02ff */
[----:B------:R-:W-:Y:S01]  /*6020*/  SHF.R.S32.HI R81, RZ, 0x18, R88 ;  /* 0x00000018ff517819 */ /* 0x000fe20000011458 */
[----:B------:R-:W-:Y:S01]  /*6030*/  IMAD R18, R85, R82, R18 ;  /* 0x0000005255127224 */ /* 0x000fe200078e0212 */
[----:B------:R-:W-:Y:S01]  /*6040*/  SHF.L.U32 R85, R89, 0x8, RZ ;  /* 0x0000000859557819 */ /* 0x000fe200000006ff */
[C---:B------:R-:W-:Y:S01]  /*6050*/  IMAD R20, R78.reuse, R24, RZ ;  /* 0x000000184e147224 */ /* 0x040fe200078e02ff */
[----:B------:R-:W-:Y:S01]  /*6060*/  I2IP.S8.S32.SAT R107, R13, R12, R107 ;  /* 0x0000000c0d6b7239 */ /* 0x000fe2000000146b */
[----:B------:R-:W-:Y:S01]  /*6070*/  IMAD R21, R78, R25, RZ ;  /* 0x000000194e157224 */ /* 0x000fe200078e02ff */
[----:B------:R-:W-:Y:S01]  /*6080*/  SHF.R.S32.HI R85, RZ, 0x18, R85 ;  /* 0x00000018ff557819 */ /* 0x000fe20000011455 */
[----:B------:R-:W-:Y:S01]  /*6090*/  IMAD R23, R81, R82, R23 ;  /* 0x0000005251177224 */ /* 0x000fe200078e0217 */
[----:B------:R-:W-:Y:S01]  /*60a0*/  PRMT R81, R90, 0x8880, RZ ;  /* 0x000088805a517816 */ /* 0x000fe200000000ff */
[----:B------:R-:W-:Y:S01]  /*60b0*/  IMAD R22, R78, R26, RZ ;  /* 0x0000001a4e167224 */ /* 0x000fe200078e02ff */
[----:B------:R1:W-:Y:S01]  /*60c0*/  STS.128 [R153+UR49+0x4200], R104 ;  /* 0x0042006899007988 */ /* 0x0003e20008000c31 */
[----:B------:R-:W-:Y:S01]  /*60d0*/  IMAD R20, R83, R82, R20 ;  /* 0x0000005253147224 */ /* 0x000fe200078e0214 */
[----:B------:R-:W-:Y:S01]  /*60e0*/  I2IP.S8.S32.SAT R108, R23, R18, RZ ;  /* 0x00000012176c7239 */ /* 0x000fe200000014ff */
[----:B------:R-:W-:Y:S01]  /*60f0*/  IMAD R21, R84, R82, R21 ;  /* 0x0000005254157224 */ /* 0x000fe200078e0215 */
[----:B------:R-:W-:Y:S01]  /*6100*/  SHF.R.S32.HI R86, RZ, 0x18, R89 ;  /* 0x00000018ff567819 */ /* 0x000fe20000011459 */
[----:B------:R-:W-:Y:S01]  /*6110*/  IMAD.U32 R83, R90, 0x10000, RZ ;  /* 0x000100005a537824 */ /* 0x000fe200078e00ff */
[----:B------:R-:W-:Y:S01]  /*6120*/  I2IP.S8.S32.SAT R108, R17, R16, R108 ;  /* 0x00000010116c7239 */ /* 0x000fe2000000146c */
[----:B------:R-:W-:Y:S01]  /*6130*/  IMAD R27, R78, R27, RZ ;  /* 0x0000001b4e1b7224 */ /* 0x000fe200078e02ff */
[----:B------:R-:W-:Y:S01]  /*6140*/  SHF.L.U32 R84, R91, 0x10, RZ ;  /* 0x000000105b547819 */ /* 0x000fe200000006ff */
[----:B------:R-:W-:Y:S01]  /*6150*/  IMAD R22, R85, R82, R22 ;  /* 0x0000005255167224 */ /* 0x000fe200078e0216 */
[----:B------:R-:W-:Y:S01]  /*6160*/  SHF.L.U32 R85, R90, 0x8, RZ ;  /* 0x000000085a557819 */ /* 0x000fe200000006ff */
[C---:B------:R-:W-:Y:S01]  /*6170*/  IMAD R24, R78.reuse, R28, RZ ;  /* 0x0000001c4e187224 */ /* 0x040fe200078e02ff */
[----:B------:R-:W-:Y:S01]  /*6180*/  SHF.R.S32.HI R83, RZ, 0x18, R83 ;  /* 0x00000018ff537819 */ /* 0x000fe20000011453 */
[----:B------:R-:W-:Y:S01]  /*6190*/  IMAD R25, R78, R29, RZ ;  /* 0x0000001d4e197224 */ /* 0x000fe200078e02ff */
[----:B------:R-:W-:Y:S01]  /*61a0*/  SHF.R.S32.HI R84, RZ, 0x18, R84 ;  /* 0x00000018ff547819 */ /* 0x000fe20000011454 */
[----:B------:R-:W-:Y:S01]  /*61b0*/  IMAD R27, R86, R82, R27 ;  /* 0x00000052561b7224 */ /* 0x000fe200078e021b */
[----:B------:R-:W-:Y:S01]  /*61c0*/  SHF.R.S32.HI R85, RZ, 0x18, R85 ;  /* 0x00000018ff557819 */ /* 0x000fe20000011455 */
[C---:B------:R-:W-:Y:S01]  /*61d0*/  IMAD R26, R78.reuse, R30, RZ ;  /* 0x0000001e4e1a7224 */ /* 0x040fe200078e02ff */
[----:B------:R-:W-:Y:S01]  /*61e0*/  SHF.R.S32.HI R86, RZ, 0x18, R91 ;  /* 0x00000018ff567819 */ /* 0x000fe2000001145b */
[----:B------:R-:W-:Y:S01]  /*61f0*/  IMAD R24, R81, R82, R24 ;  /* 0x0000005251187224 */ /* 0x000fe200078e0218 */
[----:B------:R-:W-:Y:S01]  /*6200*/  I2IP.S8.S32.SAT R109, R27, R22, RZ ;  /* 0x000000161b6d7239 */ /* 0x000fe200000014ff */
[----:B------:R-:W-:Y:S01]  /*6210*/  IMAD R25, R83, R82, R25 ;  /* 0x0000005253197224 */ /* 0x000fe200078e0219 */
[----:B------:R-:W-:Y:S01]  /*6220*/  SHF.R.S32.HI R81, RZ, 0x18, R90 ;  /* 0x00000018ff517819 */ /* 0x000fe2000001145a */
[C---:B------:R-:W-:Y:S01]  /*6230*/  IMAD R31, R78.reuse, R31, RZ ;  /* 0x0000001f4e1f7224 */ /* 0x040fe200078e02ff */
[----:B------:R-:W-:Y:S01]  /*6240*/  I2IP.S8.S32.SAT R109, R21, R20, R109 ;  /* 0x00000014156d7239 */ /* 0x000fe2000000146d */
[----:B------:R-:W-:Y:S01]  /*6250*/  IMAD R26, R85, R82, R26 ;  /* 0x00000052551a7224 */ /* 0x000fe200078e021a */
[C---:B------:R-:W-:Y:S01]  /*6260*/  PRMT R83, R91.reuse, 0x8880, RZ ;  /* 0x000088805b537816 */ /* 0x040fe200000000ff */
[C---:B------:R-:W-:Y:S01]  /*6270*/  IMAD R28, R78.reuse, R32, RZ ;  /* 0x000000204e1c7224 */ /* 0x040fe200078e02ff */
[----:B------:R-:W-:Y:S01]  /*6280*/  SHF.L.U32 R85, R91, 0x8, RZ ;  /* 0x000000085b557819 */ /* 0x000fe200000006ff */
[C---:B------:R-:W-:Y:S02]  /*6290*/  IMAD R29, R78.reuse, R33, RZ ;  /* 0x000000214e1d7224 */ /* 0x040fe400078e02ff */
[----:B------:R-:W-:Y:S01]  /*62a0*/  IMAD R31, R81, R82, R31 ;  /* 0x00000052511f7224 */ /* 0x000fe200078e021f */
[----:B------:R-:W-:Y:S01]  /*62b0*/  SHF.R.S32.HI R85, RZ, 0x18, R85 ;  /* 0x00000018ff557819 */ /* 0x000fe20000011455 */
[----:B------:R-:W-:Y:S01]  /*62c0*/  IMAD R30, R78, R34, RZ ;  /* 0x000000224e1e7224 */ /* 0x000fe200078e02ff */
[----:B------:R-:W-:Y:S01]  /*62d0*/  PRMT R81, R92, 0x8880, RZ ;  /* 0x000088805c517816 */ /* 0x000fe200000000ff */
[----:B------:R-:W-:Y:S01]  /*62e0*/  IMAD R28, R83, R82, R28 ;  /* 0x00000052531c7224 */ /* 0x000fe200078e021c */
[----:B------:R-:W-:Y:S01]  /*62f0*/  I2IP.S8.S32.SAT R110, R31, R26, RZ ;  /* 0x0000001a1f6e7239 */ /* 0x000fe200000014ff */
[----:B------:R-:W-:Y:S01]  /*6300*/  IMAD R29, R84, R82, R29 ;  /* 0x00000052541d7224 */ /* 0x000fe200078e021d */
[----:B------:R-:W-:Y:S01]  /*6310*/  SHF.L.U32 R83, R92, 0x10, RZ ;  /* 0x000000105c537819 */ /* 0x000fe200000006ff */
[----:B------:R-:W-:Y:S01]  /*6320*/  IMAD R35, R78, R35, RZ ;  /* 0x000000234e237224 */ /* 0x000fe200078e02ff */
[----:B------:R-:W-:Y:S01]  /*6330*/  I2IP.S8.S32.SAT R110, R25, R24, R110 ;  /* 0x00000018196e7239 */ /* 0x000fe2000000146e */
[----:B------:R-:W-:Y:S01]  /*6340*/  IMAD R30, R85, R82, R30 ;  /* 0x00000052551e7224 */ /* 0x000fe200078e021e */
[----:B------:R-:W-:Y:S01]  /*6350*/  SHF.L.U32 R85, R92, 0x8, RZ ;  /* 0x000000085c557819 */ /* 0x000fe200000006ff */
[C---:B------:R-:W-:Y:S01]  /*6360*/  IMAD R32, R78.reuse, R36, RZ ;  /* 0x000000244e207224 */ /* 0x040fe200078e02ff */
[----:B------:R-:W-:Y:S01]  /*6370*/  SHF.R.S32.HI R83, RZ, 0x18, R83 ;  /* 0x00000018ff537819 */ /* 0x000fe20000011453 */
[----:B------:R-:W-:Y:S01]  /*6380*/  IMAD R33, R78, R37, RZ ;  /* 0x000000254e217224 */ /* 0x000fe200078e02ff */
[----:B------:R-:W-:Y:S01]  /*6390*/  SHF.R.S32.HI R85, RZ, 0x18, R85 ;  /* 0x00000018ff557819 */ /* 0x000fe20000011455 */
[----:B------:R-:W-:Y:S01]  /*63a0*/  IMAD R35, R86, R82, R35 ;  /* 0x0000005256237224 */ /* 0x000fe200078e0223 */
[----:B------:R-:W-:Y:S01]  /*63b0*/  PRMT R84, R93, 0x8880, RZ ;  /* 0x000088805d547816 */ /* 0x000fe200000000ff */
[----:B------:R-:W-:Y:S01]  /*63c0*/  IMAD R34, R78, R38, RZ ;  /* 0x000000264e227224 */ /* 0x000fe200078e02ff */
[----:B------:R-:W-:Y:S01]  /*63d0*/  SHF.L.U32 R86, R96, 0x10, RZ ;  /* 0x0000001060567819 */ /* 0x000fe200000006ff */
[----:B------:R-:W-:Y:S01]  /*63e0*/  IMAD R32, R81, R82, R32 ;  /* 0x0000005251207224 */ /* 0x000fe200078e0220 */
[----:B------:R-:W-:Y:S01]  /*63f0*/  SHF.R.S32.HI R81, RZ, 0x18, R92 ;  /* 0x00000018ff517819 */ /* 0x000fe2000001145c */
[C---:B------:R-:W-:Y:S01]  /*6400*/  IMAD R39, R78.reuse, R39, RZ ;  /* 0x000000274e277224 */ /* 0x040fe200078e02ff */
[----:B------:R-:W-:Y:S01]  /*6410*/  I2IP.S8.S32.SAT R111, R35, R30, RZ ;  /* 0x0000001e236f7239 */ /* 0x000fe200000014ff */
[-C--:B------:R-:W-:Y:S02]  /*6420*/  IMAD R33, R83, R82.reuse, R33 ;  /* 0x0000005253217224 */ /* 0x080fe400078e0221 */
[----:B------:R-:W-:Y:S01]  /*6430*/  IMAD R34, R85, R82, R34 ;  /* 0x0000005255227224 */ /* 0x000fe200078e0222 */
[----:B------:R-:W-:Y:S01]  /*6440*/  I2IP.S8.S32.SAT R111, R29, R28, R111 ;  /* 0x0000001c1d6f7239 */ /* 0x000fe2000000146f */
[C---:B------:R-:W-:Y:S01]  /*6450*/  IMAD.U32 R83, R93.reuse, 0x10000, RZ ;  /* 0x000100005d537824 */ /* 0x040fe200078e00ff */
[----:B------:R-:W-:Y:S01]  /*6460*/  SHF.L.U32 R85, R93, 0x8, RZ ;  /* 0x000000085d557819 */ /* 0x000fe200000006ff */
[----:B------:R-:W-:Y:S01]  /*6470*/  IMAD R39, R81, R82, R39 ;  /* 0x0000005251277224 */ /* 0x000fe200078e0227 */
[----:B------:R-:W-:Y:S01]  /*6480*/  MOV R81, R84 ;  /* 0x0000005400517202 */ /* 0x000fe20000000f00 */
[C---:B------:R-:W-:Y:S01]  /*6490*/  IMAD R36, R78.reuse, R40, RZ ;  /* 0x000000284e247224 */ /* 0x040fe200078e02ff */
[----:B------:R-:W-:Y:S01]  /*64a0*/  SHF.R.S32.HI R83, RZ, 0x18, R83 ;  /* 0x00000018ff537819 */ /* 0x000fe20000011453 */
[C---:B------:R-:W-:Y:S01]  /*64b0*/  IMAD R37, R78.reuse, R41, RZ ;  /* 0x000000294e257224 */ /* 0x040fe200078e02ff */
[----:B------:R-:W-:Y:S01]  /*64c0*/  SHF.R.S32.HI R85, RZ, 0x18, R85 ;  /* 0x00000018ff557819 */ /* 0x000fe20000011455 */
[C---:B------:R-:W-:Y:S01]  /*64d0*/  IMAD R38, R78.reuse, R42, RZ ;  /* 0x0000002a4e267224 */ /* 0x040fe200078e02ff */
[----:B------:R1:W-:Y:S01]  /*64e0*/  STS.128 [R172+0x4200], R108 ;  /* 0x0042006cac007388 */ /* 0x0003e20000000c00 */
[----:B------:R-:W-:Y:S01]  /*64f0*/  IMAD R36, R81, R82, R36 ;  /* 0x0000005251247224 */ /* 0x000fe200078e0224 */
[----:B------:R-:W-:Y:S01]  /*6500*/  I2IP.S8.S32.SAT R112, R39, R34, RZ ;  /* 0x0000002227707239 */ /* 0x000fe200000014ff */
[-C--:B------:R-:W-:Y:S01]  /*6510*/  IMAD R37, R83, R82.reuse, R37 ;  /* 0x0000005253257224 */ /* 0x080fe200078e0225 */
[----:B------:R-:W-:Y:S01]  /*6520*/  SHF.R.S32.HI R84, RZ, 0x18, R93 ;  /* 0x00000018ff547819 */ /* 0x000fe2000001145d */
[----:B------:R-:W-:Y:S01]  /*6530*/  IMAD R43, R78, R43, RZ ;  /* 0x0000002b4e2b7224 */ /* 0x000fe200078e02ff */
[C---:B------:R-:W-:Y:S01]  /*6540*/  SHF.L.U32 R83, R94.reuse, 0x10, RZ ;  /* 0x000000105e537819 */ /* 0x040fe200000006ff */
[----:B------:R-:W-:Y:S01]  /*6550*/  IMAD R38, R85, R82, R38 ;  /* 0x0000005255267224 */ /* 0x000fe200078e0226 */
[----:B------:R-:W-:Y:S01]  /*6560*/  PRMT R81, R94, 0x8880, RZ ;  /* 0x000088805e517816 */ /* 0x000fe200000000ff */
[----:B------:R-:W-:Y:S01]  /*6570*/  IMAD R40, R78, R44, RZ ;  /* 0x0000002c4e287224 */ /* 0x000fe200078e02ff */
[----:B------:R-:W-:Y:S01]  /*6580*/  SHF.L.U32 R85, R94, 0x8, RZ ;  /* 0x000000085e557819 */ /* 0x000fe200000006ff */
[----:B------:R-:W-:Y:S01]  /*6590*/  IMAD R41, R78, R45, RZ ;  /* 0x0000002d4e297224 */ /* 0x000fe200078e02ff */
[----:B------:R-:W-:Y:S01]  /*65a0*/  SHF.R.S32.HI R83, RZ, 0x18, R83 ;  /* 0x00000018ff537819 */ /* 0x000fe20000011453 */
[----:B------:R-:W-:Y:S01]  /*65b0*/  IMAD R43, R84, R82, R43 ;  /* 0x00000052542b7224 */ /* 0x000fe200078e022b */
[----:B------:R-:W-:Y:S01]  /*65c0*/  SHF.R.S32.HI R85, RZ, 0x18, R85 ;  /* 0x00000018ff557819 */ /* 0x000fe20000011455 */
[C---:B------:R-:W-:Y:S01]  /*65d0*/  IMAD R42, R78.reuse, R46, RZ ;  /* 0x0000002e4e2a7224 */ /* 0x040fe200078e02ff */
[----:B------:R-:W-:Y:S01]  /*65e0*/  I2IP.S8.S32.SAT R112, R33, R32, R112 ;  /* 0x0000002021707239 */ /* 0x000fe20000001470 */
[----:B------:R-:W-:Y:S01]  /*65f0*/  IMAD R40, R81, R82, R40 ;  /* 0x0000005251287224 */ /* 0x000fe200078e0228 */
[----:B------:R-:W-:Y:S01]  /*6600*/  SHF.R.S32.HI R84, RZ, 0x18, R94 ;  /* 0x00000018ff547819 */ /* 0x000fe2000001145e */
[----:B------:R-:W-:Y:S01]  /*6610*/  IMAD R47, R78, R47, RZ ;  /* 0x0000002f4e2f7224 */ /* 0x000fe200078e02ff */
[----:B------:R-:W-:Y:S01]  /*6620*/  I2IP.S8.S32.SAT R113, R43, R38, RZ ;  /* 0x000000262b717239 */ /* 0x000fe200000014ff */
[-C--:B------:R-:W-:Y:S01]  /*6630*/  IMAD R41, R83, R82.reuse, R41 ;  /* 0x0000005253297224 */ /* 0x080fe200078e0229 */
[----:B------:R-:W-:Y:S01]  /*6640*/  PRMT R81, R95, 0x8880, RZ ;  /* 0x000088805f517816 */ /* 0x000fe200000000ff */
[-C--:B------:R-:W-:Y:S01]  /*6650*/  IMAD R42, R85, R82.reuse, R42 ;  /* 0x00000052552a7224 */ /* 0x080fe200078e022a */
[----:B------:R-:W-:Y:S01]  /*6660*/  SHF.L.U32 R83, R95, 0x10, RZ ;  /* 0x000000105f537819 */ /* 0x000fe200000006ff */
[----:B------:R-:W-:Y:S01]  /*6670*/  IMAD R47, R84, R82, R47 ;  /* 0x00000052542f7224 */ /* 0x000fe200078e022f */
[----:B------:R-:W-:Y:S01]  /*6680*/  I2IP.S8.S32.SAT R113, R37, R36, R113 ;  /* 0x0000002425717239 */ /* 0x000fe20000001471 */
[C---:B------:R-:W-:Y:S01]  /*6690*/  IMAD R44, R78.reuse, R48, RZ ;  /* 0x000000304e2c7224 */ /* 0x040fe200078e02ff */
[----:B------:R-:W-:Y:S01]  /*66a0*/  SHF.R.S32.HI R83, RZ, 0x18, R83 ;  /* 0x00000018ff537819 */ /* 0x000fe20000011453 */
[----:B------:R-:W-:Y:S01]  /*66b0*/  IMAD.SHL.U32 R84, R95, 0x100, RZ ;  /* 0x000001005f547824 */ /* 0x000fe200078e00ff */
[----:B------:R-:W-:Y:S01]  /*66c0*/  I2IP.S8.S32.SAT R114, R47, R42, RZ ;  /* 0x0000002a2f727239 */ /* 0x000fe200000014ff */
[----:B------:R-:W-:Y:S01]  /*66d0*/  IMAD R45, R78, R49, RZ ;  /* 0x000000314e2d7224 */ /* 0x000fe200078e02ff */
[----:B------:R-:W-:Y:S01]  /*66e0*/  PRMT R85, R96, 0x8880, RZ ;  /* 0x0000888060557816 */ /* 0x000fe200000000ff */
[----:B------:R-:W-:Y:S01]  /*66f0*/  IMAD R44, R81, R82, R44 ;  /* 0x00000052512c7224 */ /* 0x000fe200078e022c */
[----:B------:R-:W-:Y:S01]  /*6700*/  SHF.R.S32.HI R81, RZ, 0x18, R84 ;  /* 0x00000018ff517819 */ /* 0x000fe20000011454 */
[C---:B------:R-:W-:Y:S01]  /*6710*/  IMAD R46, R78.reuse, R50, RZ ;  /* 0x000000324e2e7224 */ /* 0x040fe200078e02ff */
[----:B------:R-:W-:Y:S01]  /*6720*/  I2IP.S8.S32.SAT R114, R41, R40, R114 ;  /* 0x0000002829727239 */ /* 0x000fe20000001472 */
[----:B------:R-:W-:Y:S01]  /*6730*/  IMAD R45, R83, R82, R45 ;  /* 0x00000052532d7224 */ /* 0x000fe200078e022d */
[----:B------:R-:W-:Y:S01]  /*6740*/  SHF.R.S32.HI R83, RZ, 0x18, R95 ;  /* 0x00000018ff537819 */ /* 0x000fe2000001145f */
[----:B------:R-:W-:Y:S01]  /*6750*/  IMAD R51, R78, R51, RZ ;  /* 0x000000334e337224 */ /* 0x000fe200078e02ff */
[----:B------:R-:W-:Y:S01]  /*6760*/  SHF.L.U32 R84, R96, 0x8, RZ ;  /* 0x0000000860547819 */ /* 0x000fe200000006ff */
[C---:B------:R-:W-:Y:S02]  /*6770*/  IMAD R48, R78.reuse, R52, RZ ;  /* 0x000000344e307224 */ /* 0x040fe400078e02ff */
[-C--:B------:R-:W-:Y:S01]  /*6780*/  IMAD R46, R81, R82.reuse, R46 ;  /* 0x00000052512e7224 */ /* 0x080fe200078e022e */
[----:B------:R-:W-:Y:S01]  /*6790*/  SHF.R.S32.HI R81, RZ, 0x18, R86 ;  /* 0x00000018ff517819 */ /* 0x000fe20000011456 */
[C---:B------:R-:W-:Y:S01]  /*67a0*/  IMAD R49, R78.reuse, R53, RZ ;  /* 0x000000354e317224 */ /* 0x040fe200078e02ff */
[----:B------:R-:W-:Y:S01]  /*67b0*/  SHF.R.S32.HI R86, RZ, 0x18, R99 ;  /* 0x00000018ff567819 */ /* 0x000fe20000011463 */
[----:B------:R-:W-:Y:S01]  /*67c0*/  IMAD R51, R83, R82, R51 ;  /* 0x0000005253337224 */ /* 0x000fe200078e0233 */
[----:B------:R-:W-:Y:S01]  /*67d0*/  SHF.R.S32.HI R83, RZ, 0x18, R84 ;  /* 0x00000018ff537819 */ /* 0x000fe20000011454 */
[C---:B------:R-:W-:Y:S01]  /*67e0*/  IMAD R50, R78.reuse, R54, RZ ;  /* 0x000000364e327224 */ /* 0x040fe200078e02ff */
[----:B------:R-:W-:Y:S01]  /*67f0*/  SHF.R.S32.HI R84, RZ, 0x18, R96 ;  /* 0x00000018ff547819 */ /* 0x000fe20000011460 */
[----:B------:R-:W-:Y:S01]  /*6800*/  IMAD R48, R85, R82, R48 ;  /* 0x0000005255307224 */ /* 0x000fe200078e0230 */
[----:B------:R-:W-:Y:S01]  /*6810*/  I2IP.S8.S32.SAT R115, R51, R46, RZ ;  /* 0x0000002e33737239 */ /* 0x000fe200000014ff */
[C---:B------:R-:W-:Y:S01]  /*6820*/  IMAD R55, R78.reuse, R55, RZ ;  /* 0x000000374e377224 */ /* 0x040fe200078e02ff */
[----:B------:R-:W-:Y:S01]  /*6830*/  SHF.L.U32 R85, R97, 0x10, RZ ;  /* 0x0000001061557819 */ /* 0x000fe200000006ff */
[----:B------:R-:W-:Y:S01]  /*6840*/  IMAD R49, R81, R82, R49 ;  /* 0x0000005251317224 */ /* 0x000fe200078e0231 */
[----:B------:R-:W-:Y:S01]  /*6850*/  PRMT R81, R97, 0x8880, RZ ;  /* 0x0000888061517816 */ /* 0x000fe200000000ff */
[----:B------:R-:W-:Y:S01]  /*6860*/  IMAD R52, R78, R56, RZ ;  /* 0x000000384e347224 */ /* 0x000fe200078e02ff */
[----:B------:R-:W-:Y:S01]  /*6870*/  I2IP.S8.S32.SAT R115, R45, R44, R115 ;  /* 0x0000002c2d737239 */ /* 0x000fe20000001473 */
[-C--:B------:R-:W-:Y:S01]  /*6880*/  IMAD R50, R83, R82.reuse, R50 ;  /* 0x0000005253327224 */ /* 0x080fe200078e0232 */
[----:B------:R-:W-:Y:S01]  /*6890*/  SHF.R.S32.HI R83, RZ, 0x18, R85 ;  /* 0x00000018ff537819 */ /* 0x000fe20000011455 */
[-C--:B------:R-:W-:Y:S01]  /*68a0*/  IMAD R55, R84, R82.reuse, R55 ;  /* 0x0000005254377224 */ /* 0x080fe200078e0237 */
[----:B------:R-:W-:Y:S01]  /*68b0*/  PRMT R85, R98, 0x8880, RZ ;  /* 0x0000888062557816 */ /* 0x000fe200000000ff */
[----:B------:R-:W-:Y:S01]  /*68c0*/  IMAD R52, R81, R82, R52 ;  /* 0x0000005251347224 */ /* 0x000fe200078e0234 */
[----:B------:R-:W-:Y:S01]  /*68d0*/  SHF.L.U32 R81, R97, 0x8, RZ ;  /* 0x0000000861517819 */ /* 0x000fe200000006ff */
[C---:B------:R-:W-:Y:S01]  /*68e0*/  IMAD R53, R78.reuse, R57, RZ ;  /* 0x000000394e357224 */ /* 0x040fe200078e02ff */
[----:B------:R1:W-:Y:S01]  /*68f0*/  STS.128 [R171+0x4200], R112 ;  /* 0x00420070ab007388 */ /* 0x0003e20000000c00 */
[----:B------:R-:W-:Y:S01]  /*6900*/  IMAD R54, R78, R58, RZ ;  /* 0x0000003a4e367224 */ /* 0x000fe200078e02ff */
[----:B------:R-:W-:Y:S01]  /*6910*/  SHF.R.S32.HI R81, RZ, 0x18, R81 ;  /* 0x00000018ff517819 */ /* 0x000fe20000011451 */
[----:B------:R-:W-:Y:S01]  /*6920*/  IMAD R53, R83, R82, R53 ;  /* 0x0000005253357224 */ /* 0x000fe200078e0235 */
[----:B------:R-:W-:Y:S01]  /*6930*/  SHF.L.U32 R84, R98, 0x10, RZ ;  /* 0x0000001062547819 */ /* 0x000fe200000006ff */
[C---:B------:R-:W-:Y:S01]  /*6940*/  IMAD R59, R78.reuse, R59, RZ ;  /* 0x0000003b4e3b7224 */ /* 0x040fe200078e02ff */
[----:B------:R-:W-:Y:S01]  /*6950*/  SHF.R.S32.HI R83, RZ, 0x18, R97 ;  /* 0x00000018ff537819 */ /* 0x000fe20000011461 */
[C---:B------:R-:W-:Y:S01]  /*6960*/  IMAD R56, R78.reuse, R60, RZ ;  /* 0x0000003c4e387224 */ /* 0x040fe200078e02ff */
[----:B------:R-:W-:Y:S01]  /*6970*/  I2IP.S8.S32.SAT R120, R55, R50, RZ ;  /* 0x0000003237787239 */ /* 0x000fe200000014ff */
[----:B------:R-:W-:Y:S01]  /*6980*/  IMAD R54, R81, R82, R54 ;  /* 0x0000005251367224 */ /* 0x000fe200078e0236 */
[----:B------:R-:W-:Y:S01]  /*6990*/  SHF.R.S32.HI R84, RZ, 0x18, R84 ;  /* 0x00000018ff547819 */ /* 0x000fe20000011454 */
[----:B------:R-:W-:Y:S01]  /*69a0*/  IMAD R57, R78, R61, RZ ;  /* 0x0000003d4e397224 */ /* 0x000fe200078e02ff */
[----:B------:R-:W-:Y:S01]  /*69b0*/  I2IP.S8.S32.SAT R120, R49, R48, R120 ;  /* 0x0000003031787239 */ /* 0x000fe20000001478 */
[-C--:B------:R-:W-:Y:S01]  /*69c0*/  IMAD R59, R83, R82.reuse, R59 ;  /* 0x00000052533b7224 */ /* 0x080fe200078e023b */
[----:B------:R-:W-:Y:S01]  /*69d0*/  PRMT R83, R99, 0x8880, RZ ;  /* 0x0000888063537816 */ /* 0x000fe200000000ff */
[-C--:B------:R-:W-:Y:S01]  /*69e0*/  IMAD R56, R85, R82.reuse, R56 ;  /* 0x0000005255387224 */ /* 0x080fe200078e0238 */
[----:B------:R-:W-:Y:S01]  /*69f0*/  SHF.R.S32.HI R81, RZ, 0x18, R98 ;  /* 0x00000018ff517819 */ /* 0x000fe20000011462 */
[----:B------:R-:W-:Y:S01]  /*6a00*/  IMAD R57, R84, R82, R57 ;  /* 0x0000005254397224 */ /* 0x000fe200078e0239 */
[----:B------:R-:W-:Y:S01]  /*6a10*/  I2IP.S8.S32.SAT R121, R59, R54, RZ ;  /* 0x000000363b797239 */ /* 0x000fe200000014ff */
[C---:B------:R-:W-:Y:S01]  /*6a20*/  IMAD R58, R78.reuse, R62, RZ ;  /* 0x0000003e4e3a7224 */ /* 0x040fe200078e02ff */
[C---:B------:R-:W-:Y:S01]  /*6a30*/  SHF.L.U32 R85, R99.reuse, 0x8, RZ ;  /* 0x0000000863557819 */ /* 0x040fe200000006ff */
[----:B------:R-:W-:Y:S01]  /*6a40*/  IMAD.U32 R84, R99, 0x10000, RZ ;  /* 0x0001000063547824 */ /* 0x000fe200078e00ff */
[----:B------:R-:W-:Y:S01]  /*6a50*/  I2IP.S8.S32.SAT R121, R53, R52, R121 ;  /* 0x0000003435797239 */ /* 0x000fe20000001479 */
[C---:B------:R-:W-:Y:S01]  /*6a60*/  IMAD R63, R78.reuse, R63, RZ ;  /* 0x0000003f4e3f7224 */ /* 0x040fe200078e02ff */
[----:B------:R-:W-:Y:S01]  /*6a70*/  SHF.R.S32.HI R85, RZ, 0x18, R85 ;  /* 0x00000018ff557819 */ /* 0x000fe20000011455 */
[C---:B------:R-:W-:Y:S01]  /*6a80*/  IMAD R60, R78.reuse, R64, RZ ;  /* 0x000000404e3c7224 */ /* 0x040fe200078e02ff */
[----:B------:R-:W-:Y:S01]  /*6a90*/  SHF.R.S32.HI R84, RZ, 0x18, R84 ;  /* 0x00000018ff547819 */ /* 0x000fe20000011454 */
[-C--:B------:R-:W-:Y:S02]  /*6aa0*/  IMAD R58, R87, R82.reuse, R58 ;  /* 0x00000052573a7224 */ /* 0x080fe400078e023a */
[C---:B------:R-:W-:Y:S02]  /*6ab0*/  IMAD R61, R78.reuse, R65, RZ ;  /* 0x000000414e3d7224 */ /* 0x040fe400078e02ff */
[-C--:B------:R-:W-:Y:S02]  /*6ac0*/  IMAD R63, R81, R82.reuse, R63 ;  /* 0x00000052513f7224 */ /* 0x080fe400078e023f */
[----:B------:R-:W-:Y:S02]  /*6ad0*/  IMAD R60, R83, R82, R60 ;  /* 0x00000052533c7224 */ /* 0x000fe400078e023c */
[----:B------:R-:W-:Y:S01]  /*6ae0*/  IMAD R62, R78, R66, RZ ;  /* 0x000000424e3e7224 */ /* 0x000fe200078e02ff */
[----:B------:R-:W-:Y:S01]  /*6af0*/  I2IP.S8.S32.SAT R122, R63, R58, RZ ;  /* 0x0000003a3f7a7239 */ /* 0x000fe200000014ff */
[----:B------:R-:W-:Y:S02]  /*6b00*/  IMAD R61, R84, R82, R61 ;  /* 0x00000052543d7224 */ /* 0x000fe400078e023d */
[----:B------:R-:W-:Y:S01]  /*6b10*/  IMAD R67, R78, R67, RZ ;  /* 0x000000434e437224 */ /* 0x000fe200078e02ff */
[----:B------:R-:W-:Y:S01]  /*6b20*/  I2IP.S8.S32.SAT R122, R57, R56, R122 ;  /* 0x00000038397a7239 */ /* 0x000fe2000000147a */
[-C--:B------:R-:W-:Y:S02]  /*6b30*/  IMAD R62, R85, R82.reuse, R62 ;  /* 0x00000052553e7224 */ /* 0x080fe400078e023e */
[----:B------:R-:W-:Y:S05]  /*6b40*/  IMAD R67, R86, R82, R67 ;  /* 0x0000005256437224 */ /* 0x000fea00078e0243 */
[----:B------:R-:W-:Y:S04]  /*6b50*/  I2IP.S8.S32.SAT R123, R67, R62, RZ ;  /* 0x0000003e437b7239 */ /* 0x000fe800000014ff */
[----:B------:R-:W-:Y:S05]  /*6b60*/  I2IP.S8.S32.SAT R123, R61, R60, R123 ;  /* 0x0000003c3d7b7239 */ /* 0x000fea000000147b */
[----:B------:R1:W-:Y:S01]  /*6b70*/  STS.128 [R170+0x4200], R120 ;  /* 0x00420078aa007388 */ /* 0x0003e20000000c00 */
[----:B------:R-:W-:Y:S01]  /*6b80*/  @!PT LDS RZ, [RZ] ;  /* 0x00000000fffff984 */ /* 0x000fe20000000800 */
[----:B------:R-:W-:Y:S01]  /*6b90*/  @!PT LDS RZ, [RZ] ;  /* 0x00000000fffff984 */ /* 0x000fe20000000800 */
[----:B------:R-:W-:Y:S01]  /*6ba0*/  @!PT LDS RZ, [RZ] ;  /* 0x00000000fffff984 */ /* 0x000fe20000000800 */
[----:B------:R-:W-:Y:S01]  /*6bb0*/  @!PT LDS RZ, [RZ] ;  /* 0x00000000fffff984 */ /* 0x000fe20000000800 */
[----:B------:R2:W-:Y:S07]  /*6bc0*/  MEMBAR.ALL.CTA ;  /* 0x0000000000007992 */ /* 0x0005ee0000008000 */
[----:B--2---:R-:W2:Y:S02]  /*6bd0*/  FENCE.VIEW.ASYNC.S ;  /* 0x00000000000073c6 */ /* 0x004ea40000000000 */
[----:B--2---:R-:W-:Y:S06]  /*6be0*/  BAR.SYNC.DEFER_BLOCKING 0x1, 0x80 ;  /* 0x0042000000007b1d */ /* 0x004fec0000010000 */
[----:B------:R-:W-:Y:S05]  /*6bf0*/  @P0 BRA `(.L_x_97) ;  /* 0x0000000000280947 */ /* 0x000fea0003800000 */
[----:B------:R-:W-:Y:S02]  /*6c00*/  UIADD3 UR4, UPT, UPT, UR49, 0x4200, URZ ;  /* 0x0000420031047890 */ /* 0x000fe4000fffe0ff */
[----:B------:R-:W-:Y:S01]  /*6c10*/  UIADD3 UR6, UP0, UPT, UR52, 0x680, URZ ;  /* 0x0000068034067890 */ /* 0x000fe2000ff1e0ff */
[----:B------:R-:W-:Y:S03]  /*6c20*/  UMOV UR43, UR36 ;  /* 0x00000024002b7c82 */ /* 0x000fe60008000000 */
[----:B------:R-:W-:Y:S01]  /*6c30*/  MOV R166, UR4 ;  /* 0x0000000400a67c02 */ /* 0x000fe20008000f00 */
[----:B------:R-:W-:Y:S03]  /*6c40*/  UIADD3.X UR7, UPT, UPT, URZ, UR53, URZ, UP0, !UPT ;  /* 0x00000035ff077290 */ /* 0x000fe600087fe4ff */
[----:B------:R-:W-:Y:S11]  /*6c50*/  R2UR UR40, R166 ;  /* 0x00000000a62872ca */ /* 0x000ff600000e0000 */
[----:B------:R-:W-:Y:S02]  /*6c60*/  @!UPT UIADD3 URZ, UPT, UPT, URZ, URZ, URZ ;  /* 0x000000fffffff290 */ /* 0x000fe4000fffe0ff */
[----:B------:R2:W-:Y:S01]  /*6c70*/  UTMASTG.3D [UR40], [UR6] ;  /* 0x00000028060073b5 */ /* 0x0005e20008010000 */
[----:B------:R0:W-:Y:S01]  /*6c80*/  UTMACMDFLUSH ;  /* 0x00000000000079b7 */ /* 0x0001e20000000000 */
[----:B--2---:R-:W-:Y:S04]  /*6c90*/  DEPBAR.LE SB0, 0x1 ;  /* 0x000080400000791a */ /* 0x004fe80000000000 */
.L_x_97:
[----:B------:R-:W-:Y:S05]  /*6ca0*/  BSYNC.RECONVERGENT B0 ;  /* 0x0000000000007941 */ /* 0x000fea0003800200 */
.L_x_96:
[----:B------:R-:W-:Y:S06]  /*6cb0*/  BAR.SYNC.DEFER_BLOCKING 0x1, 0x80 ;  /* 0x0042000000007b1d */ /* 0x000fec0000010000 */
[----:B------:R-:W2:Y:S01]  /*6cc0*/  @P6 SYNCS.PHASECHK.TRANS64.TRYWAIT P0, [R125+URZ+0x60], R126 ;  /* 0x0000607e7d0065a7 */ /* 0x000ea200080011ff */
[----:B------:R-:W-:Y:S01]  /*6cd0*/  BSSY B1, `(.L_x_98) ;  /* 0x0000023000017945 */ /* 0x000fe20003800000 */
[----:B--2---:R-:W-:Y:S03]  /*6ce0*/  @P6 SEL R117, RZ, 0x1, !P0 ;  /* 0x00000001ff756807 */ /* 0x004fe60004000000 */
[----:B------:R-:W-:Y:S05]  /*6cf0*/  @!P6 BRA `(.L_x_99) ;  /* 0x000000000080e947 */ /* 0x000fea0003800000 */
[----:B------:R-:W-:Y:S01]  /*6d00*/  ISETP.NE.AND P1, PT, R118, RZ, PT ;  /* 0x000000ff7600720c */ /* 0x000fe20003f25270 */
[----:B------:R-:W-:Y:S01]  /*6d10*/  BSSY B0, `(.L_x_100) ;  /* 0x000000a000007945 */ /* 0x000fe20003800000 */
[----:B------:R-:W-:Y:S11]  /*6d20*/  ISETP.NE.AND P0, PT, R117, RZ, PT ;  /* 0x000000ff7500720c */ /* 0x000ff60003f05270 */
[----:B------:R-:W-:Y:S04]  /*6d30*/  @P1 IMAD R119, R160, 0x2000, R119 ;  /* 0x00002000a0771824 */ /* 0x000fe800078e0277 */
[--C-:B------:R-:W-:Y:S01]  /*6d40*/  @P1 IMAD.IADD R124, R124, 0x1, R119.reuse ;  /* 0x000000017c7c1824 */ /* 0x100fe200078e0277 */
[----:B------:R-:W-:Y:S01]  /*6d50*/  @P1 IADD3 R3, PT, PT, R165, R119, RZ ;  /* 0x00000077a5031210 */ /* 0x000fe20007ffe0ff */
[----:B------:R-:W-:Y:S01]  /*6d60*/  @P1 IMAD.IADD R2, R164, 0x1, R119 ;  /* 0x00000001a4021824 */ /* 0x000fe200078e0277 */
[----:B------:R-:W-:Y:S06]  /*6d70*/  @P0 BRA `(.L_x_101) ;  /* 0x00000000000c0947 */ /* 0x000fec0003800000 */
[----:B------:R-:W-:Y:S04]  /*6d80*/  SHF.L.U32 R0, R159, 0x1f, RZ ;  /* 0x0000001f9f007819 */ /* 0x000fe800000006ff */
[----:B------:R-:W2:Y:S02]  /*6d90*/  SYNCS.PHASECHK.TRANS64.TRYWAIT P0, [R125+URZ+0x60], R0 ;  /* 0x000060007d0075a7 */ /* 0x000ea400080011ff */
[----:B--2---:R-:W-:Y:S05]  /*6da0*/  @!P0 BRA `(.L_x_102) ;  /* 0x0000002000248947 */ /* 0x004fea0003800000 */
.L_x_101:
[----:B------:R-:W-:Y:S05]  /*6db0*/  BSYNC B0 ;  /* 0x0000000000007941 */ /* 0x000fea0003800000 */
.L_x_100:
[----:B------:R-:W-:Y:S01]  /*6dc0*/  ISETP.NE.AND P0, PT, R118, RZ, PT ;  /* 0x000000ff7600720c */ /* 0x000fe20003f05270 */
[----:B--2---:R-:W-:Y:S02]  /*6dd0*/  VIADD R125, R125, 0x70 ;  /* 0x000000707d7d7836 */ /* 0x004fe40000000000 */
[----:B------:R-:W-:Y:S02]  /*6de0*/  IMAD.U32 R0, RZ, RZ, UR37 ;  /* 0x00000025ff007e24 */ /* 0x000fe4000f8e00ff */
[----:B------:R-:W-:Y:S03]  /*6df0*/  VIADD R160, R160, 0x1 ;  /* 0x00000001a0a07836 */ /* 0x000fe60000000000 */
[----:B------:R-:W-:Y:S05]  /*6e00*/  PRMT R0, R0, 0x654, R125 ;  /* 0x0000065400007816 */ /* 0x000fea000000007d */
[----:B------:R2:W3:Y:S04]  /*6e10*/  @P0 LDS.128 R100, [R119+0x200] ;  /* 0x0002000077640984 */ /* 0x0004e80000000c00 */
[----:B------:R2:W4:Y:S04]  /*6e20*/  @P0 LDS.128 R88, [R3+0x200] ;  /* 0x0002000003580984 */ /* 0x0005280000000c00 */
        /* <DEDUP_REMOVED lines=12> */
[----:B--234-:R-:W-:Y:S02]  /*6ef0*/  LOP3.LUT R159, R159, R0, RZ, 0x3c, !PT ;  /* 0x000000009f9f7212 */ /* 0x01cfe400078e3cff */
.L_x_99:
[----:B------:R-:W-:Y:S05]  /*6f00*/  BSYNC B1 ;  /* 0x0000000000017941 */ /* 0x000fea0003800000 */
.L_x_98:
[----:B------:R-:W-:Y:S05]  /*6f10*/  VIADD R3, R80, 0x40 ;  /* 0x0000004050037836 */ /* 0x000fea0000000000 */
[----:B------:R-:W-:Y:S04]  /*6f20*/  SHF.R.U32.HI R3, RZ, 0x15, R3 ;  /* 0x00000015ff037819 */ /* 0x000fe80000011603 */
[----:B------:R-:W-:Y:S11]  /*6f30*/  LOP3.LUT P0, RZ, R3, 0x3, R154, 0x48, !PT ;  /* 0x0000000303ff7812 */ /* 0x000ff6000780489a */
[----:B------:R-:W-:Y:S02]  /*6f40*/  @!UPT UIADD3 URZ, UPT, UPT, URZ, URZ, URZ ;  /* 0x000000fffffff290 */ /* 0x000fe4000fffe0ff */
[----:B------:R-:W-:Y:S05]  /*6f50*/  @!P0 BRA `(.L_x_103) ;  /* 0x0000000000408947 */ /* 0x000fea0003800000 */
[----:B------:R-:W2:Y:S01]  /*6f60*/  LDCU.64 UR8, c[0x4][0x70] ;  /* 0x01000e00ff0877ac */ /* 0x000ea20008000a00 */
[----:B------:R-:W-:Y:S01]  /*6f70*/  MOV R3, 0x0 ;  /* 0x0000000000037802 */ /* 0x000fe20000000f00 */
[----:B------:R-:W-:Y:S02]  /*6f80*/  HFMA2 R12, -RZ, RZ, 0, 5.9604644775390625e-08 ;  /* 0x00000001ff0c7431 */ /* 0x000fe400000001ff */
[----:B------:R-:W-:Y:S02]  /*6f90*/  IMAD.MOV.U32 R8, RZ, RZ, 0x192 ;  /* 0x00000192ff087424 */ /* 0x000fe400078e00ff */
[----:B------:R-:W-:Y:S01]  /*6fa0*/  IMAD.MOV.U32 R13, RZ, RZ, RZ ;  /* 0x000000ffff0d7224 */ /* 0x000fe200078e00ff */
[----:B------:R-:W3:Y:S01]  /*6fb0*/  LDCU.64 UR6, c[0x4][0x78] ;  /* 0x01000f00ff0677ac */ /* 0x000ee20008000a00 */
[----:B------:R-:W4:Y:S01]  /*6fc0*/  LDC.64 R2, c[0x4][R3] ;  /* 0x0100000003027b82 */ /* 0x000f220000000a00 */
[----:B------:R-:W5:Y:S01]  /*6fd0*/  LDCU.64 UR4, c[0x4][0x10] ;  /* 0x01000200ff0477ac */ /* 0x000f620008000a00 */
[----:B--2---:R-:W-:Y:S01]  /*6fe0*/  MOV R5, UR9 ;  /* 0x0000000900057c02 */ /* 0x004fe20008000f00 */
[----:B------:R-:W-:Y:S01]  /*6ff0*/  IMAD.U32 R4, RZ, RZ, UR8 ;  /* 0x00000008ff047e24 */ /* 0x000fe2000f8e00ff */
[----:B---3--:R-:W-:Y:S01]  /*7000*/  MOV R7, UR7 ;  /* 0x0000000700077c02 */ /* 0x008fe20008000f00 */
[----:B------:R-:W-:Y:S01]  /*7010*/  IMAD.U32 R6, RZ, RZ, UR6 ;  /* 0x00000006ff067e24 */ /* 0x000fe2000f8e00ff */
[----:B-----5:R-:W-:Y:S01]  /*7020*/  MOV R11, UR5 ;  /* 0x00000005000b7c02 */ /* 0x020fe20008000f00 */
[----:B------:R-:W-:Y:S02]  /*7030*/  IMAD.U32 R10, RZ, RZ, UR4 ;  /* 0x00000004ff0a7e24 */ /* 0x000fe4000f8e00ff */
[----:B------:R-:W-:Y:S07]  /*7040*/  LEPC R20, `(.L_x_103) ;  /* 0x000000001014794e */ /* 0x000fee0000000000 */
[----:B-1--4-:R-:W-:Y:S05]  /*7050*/  CALL.ABS.NOINC R2 ;  /* 0x0000000002007343 */ /* 0x012fea0003c00000 */
.L_x_103:
[----:B------:R-:W-:Y:S01]  /*7060*/  ISETP.NE.AND P0, PT, R167, RZ, PT ;  /* 0x000000ffa700720c */ /* 0x000fe20003f05270 */
[----:B------:R-:W-:Y:S05]  /*7070*/  WARPSYNC.ALL ;  /* 0x0000000000007948 */ /* 0x000fea0003800000 */
[----:B------:R-:W-:Y:S01]  /*7080*/  IMAD.U32 R140, R102, 0x10000, RZ ;  /* 0x00010000668c7824 */ /* 0x000fe200078e00ff */
[----:B------:R-:W-:Y:S01]  /*7090*/  R2UR UR4, R80 ;  /* 0x00000000500472ca */ /* 0x000fe200000e0000 */
[----:B------:R-:W-:Y:S01]  /*70a0*/  IMAD.U32 R134, R88, 0x10000, RZ ;  /* 0x0001000058867824 */ /* 0x000fe200078e00ff */
[C---:B------:R-:W-:Y:S01]  /*70b0*/  SHF.L.U32 R0, R100.reuse, 0x10, RZ ;  /* 0x0000001064007819 */ /* 0x040fe200000006ff */
[----:B-1----:R-:W-:Y:S01]  /*70c0*/  IMAD.U32 R119, R93, 0x10000, RZ ;  /* 0x000100005d777824 */ /* 0x002fe200078e00ff */
[----:B------:R-:W-:Y:S01]  /*70d0*/  PRMT R3, R100, 0x8880, RZ ;  /* 0x0000888064037816 */ /* 0x000fe200000000ff */
[----:B------:R-:W-:Y:S01]  /*70e0*/  IMAD.U32 R104, R98, 0x10000, RZ ;  /* 0x0001000062687824 */ /* 0x000fe200078e00ff */
[----:B------:R-:W-:Y:S01]  /*70f0*/  SHF.L.U32 R81, R100, 0x8, RZ ;  /* 0x0000000864517819 */ /* 0x000fe200000006ff */
[----:B------:R-:W-:Y:S01]  /*7100*/  IMAD.SHL.U32 R127, R90, 0x100, RZ ;  /* 0x000001005a7f7824 */ /* 0x000fe200078e00ff */
[----:B------:R-:W-:Y:S01]  /*7110*/  SHF.R.S32.HI R0, RZ, 0x18, R0 ;  /* 0x00000018ff007819 */ /* 0x000fe20000011400 */
[----:B------:R-:W-:Y:S01]  /*7120*/  IMAD.SHL.U32 R112, R95, 0x100, RZ ;  /* 0x000001005f707824 */ /* 0x000fe200078e00ff */
[----:B------:R-:W-:Y:S01]  /*7130*/  SHF.R.S32.HI R81, RZ, 0x18, R81 ;  /* 0x00000018ff517819 */ /* 0x000fe20000011451 */
[----:B------:R-:W-:Y:S01]  /*7140*/  BSSY.RECONVERGENT B0, `(.L_x_104) ;  /* 0x0000121000007945 */ /* 0x000fe20003800200 */
[----:B------:R-:W-:Y:S01]  /*7150*/  SHF.R.S32.HI R2, RZ, 0x18, R100 ;  /* 0x00000018ff027819 */ /* 0x000fe20000011464 */
[----:B------:R-:W1:Y:S01]  /*7160*/  LDTM.x64 R4, tmem[UR4+0x40] ;  /* 0x00004004000479ee */ /* 0x000e620008340000 */
[----:B------:R-:W-:Y:S01]  /*7170*/  NOP ;  /* 0x0000000000007918 */ /* 0x000fe20000000000 */
[----:B------:R-:W-:Y:S02]  /*7180*/  SHF.R.S32.HI R84, RZ, 0x18, R101 ;  /* 0x00000018ff547819 */ /* 0x000fe40000011465 */
[----:B------:R-:W-:Y:S02]  /*7190*/  SHF.R.S32.HI R85, RZ, 0x18, R102 ;  /* 0x00000018ff557819 */ /* 0x000fe40000011466 */
[----:B------:R-:W-:Y:S02]  /*71a0*/  SHF.R.S32.HI R86, RZ, 0x18, R103 ;  /* 0x00000018ff567819 */ /* 0x000fe40000011467 */
[----:B------:R-:W-:Y:S02]  /*71b0*/  SHF.R.S32.HI R87, RZ, 0x18, R88 ;  /* 0x00000018ff577819 */ /* 0x000fe40000011458 */
[----:B------:R-:W-:Y:S02]  /*71c0*/  R2UR UR5, R116 ;  /* 0x00000000740572ca */ /* 0x000fe400000e0000 */
[C---:B------:R-:W-:Y:S02]  /*71d0*/  PRMT R143, R101.reuse, 0x8880, RZ ;  /* 0x00008880658f7816 */ /* 0x040fe400000000ff */
[----:B------:R-:W-:Y:S02]  /*71e0*/  SHF.L.U32 R83, R101, 0x10, RZ ;  /* 0x0000001065537819 */ /* 0x000fe400000006ff */
[----:B------:R-:W-:Y:S02]  /*71f0*/  PRMT R141, R102, 0x8880, RZ ;  /* 0x00008880668d7816 */ /* 0x000fe400000000ff */
[----:B------:R-:W-:Y:S02]  /*7200*/  SHF.R.S32.HI R83, RZ, 0x18, R83 ;  /* 0x00000018ff537819 */ /* 0x000fe40000011453 */
[C---:B------:R-:W-:Y:S02]  /*7210*/  PRMT R138, R103.reuse, 0x8880, RZ ;  /* 0x00008880678a7816 */ /* 0x040fe400000000ff */
[----:B------:R-:W-:Y:S01]  /*7220*/  SHF.L.U32 R137, R103, 0x10, RZ ;  /* 0x0000001067897819 */ /* 0x000fe200000006ff */
[----:B------:R-:W-:Y:S01]  /*7230*/  UIADD3 UR5, UPT, UPT, UR5, 0xd0, URZ ;  /* 0x000000d005057890 */ /* 0x000fe2000fffe0ff */
[----:B-1----:R-:W-:Y:S01]  /*7240*/  IMAD R4, R78, R4, RZ ;  /* 0x000000044e047224 */ /* 0x002fe200078e02ff */
[----:B------:R-:W-:Y:S01]  /*7250*/  PRMT R135, R88, 0x8880, RZ ;  /* 0x0000888058877816 */ /* 0x000fe200000000ff */
[C---:B------:R-:W-:Y:S01]  /*7260*/  IMAD R5, R78.reuse, R5, RZ ;  /* 0x000000054e057224 */ /* 0x040fe200078e02ff */
[----:B------:R-:W-:Y:S01]  /*7270*/  UPRMT UR5, UR37, 0x654, UR5 ;  /* 0x0000065425057896 */ /* 0x000fe20008000005 */
[----:B------:R-:W-:Y:S01]  /*7280*/  IMAD R4, R3, R82, R4 ;  /* 0x0000005203047224 */ /* 0x000fe200078e0204 */
[C---:B------:R-:W-:Y:S01]  /*7290*/  PRMT R132, R89.reuse, 0x8880, RZ ;  /* 0x0000888059847816 */ /* 0x040fe200000000ff */
[----:B------:R-:W-:Y:S01]  /*72a0*/  IMAD R6, R78, R6, RZ ;  /* 0x000000064e067224 */ /* 0x000fe200078e02ff */
[----:B------:R-:W-:Y:S01]  /*72b0*/  SHF.L.U32 R131, R89, 0x10, RZ ;  /* 0x0000001059837819 */ /* 0x000fe200000006ff */
[----:B------:R-:W-:Y:S01]  /*72c0*/  IMAD R5, R0, R82, R5 ;  /* 0x0000005200057224 */ /* 0x000fe200078e0205 */
[----:B------:R-:W-:Y:S01]  /*72d0*/  PRMT R129, R90, 0x8880, RZ ;  /* 0x000088805a817816 */ /* 0x000fe200000000ff */
[----:B------:R-:W-:Y:S01]  /*72e0*/  IMAD R0, R78, R16, RZ ;  /* 0x000000104e007224 */ /* 0x000fe200078e02ff */
[----:B------:R-:W-:Y:S01]  /*72f0*/  SHF.L.U32 R128, R90, 0x10, RZ ;  /* 0x000000105a807819 */ /* 0x000fe200000006ff */
[C---:B------:R-:W-:Y:S01]  /*7300*/  IMAD R7, R78.reuse, R7, RZ ;  /* 0x000000074e077224 */ /* 0x040fe200078e02ff */
[----:B------:R-:W-:Y:S01]  /*7310*/  SYNCS.ARRIVE.TRANS64.RED.A1T0 RZ, [UR5], RZ ;  /* 0x000000ffffff79a7 */ /* 0x000fe20008100405 */
[C---:B------:R-:W-:Y:S01]  /*7320*/  IMAD R16, R78.reuse, R20, RZ ;  /* 0x000000144e107224 */ /* 0x040fe200078e02ff */
[C---:B------:R-:W-:Y:S01]  /*7330*/  PRMT R126, R91.reuse, 0x8880, RZ ;  /* 0x000088805b7e7816 */ /* 0x040fe200000000ff */
[C---:B------:R-:W-:Y:S01]  /*7340*/  IMAD R20, R78.reuse, R24, RZ ;  /* 0x000000184e147224 */ /* 0x040fe200078e02ff */
[----:B------:R-:W-:Y:S01]  /*7350*/  SHF.L.U32 R125, R91, 0x10, RZ ;  /* 0x000000105b7d7819 */ /* 0x000fe200000006ff */
[----:B------:R-:W-:Y:S01]  /*7360*/  IMAD R6, R81, R82, R6 ;  /* 0x0000005251067224 */ /* 0x000fe200078e0206 */
[----:B------:R-:W-:Y:S01]  /*7370*/  MOV R81, R143 ;  /* 0x0000008f00517202 */ /* 0x000fe20000000f00 */
[----:B------:R-:W-:Y:S01]  /*7380*/  IMAD R24, R78, R28, RZ ;  /* 0x0000001c4e187224 */ /* 0x000fe200078e02ff */
[----:B------:R-:W-:Y:S01]  /*7390*/  PRMT R123, R92, 0x8880, RZ ;  /* 0x000088805c7b7816 */ /* 0x000fe200000000ff */
[----:B------:R-:W-:Y:S01]  /*73a0*/  IMAD R28, R78, R32, RZ ;  /* 0x000000204e1c7224 */ /* 0x000fe200078e02ff */
[----:B------:R-:W-:Y:S01]  /*73b0*/  SHF.L.U32 R122, R92, 0x10, RZ ;  /* 0x000000105c7a7819 */ /* 0x000fe200000006ff */
[----:B------:R-:W-:Y:S01]  /*73c0*/  IMAD R7, R2, R82, R7 ;  /* 0x0000005202077224 */ /* 0x000fe200078e0207 */
[----:B------:R-:W-:Y:S01]  /*73d0*/  PRMT R120, R93, 0x8880, RZ ;  /* 0x000088805d787816 */ /* 0x000fe200000000ff */
[----:B------:R-:W-:Y:S01]  /*73e0*/  IMAD R32, R78, R36, RZ ;  /* 0x000000244e207224 */ /* 0x000fe200078e02ff */
[----:B------:R-:W-:Y:S01]  /*73f0*/  PRMT R117, R94, 0x8880, RZ ;  /* 0x000088805e757816 */ /* 0x000fe200000000ff */
[----:B------:R-:W-:Y:S01]  /*7400*/  IMAD R2, R78, R17, RZ ;  /* 0x000000114e027224 */ /* 0x000fe200078e02ff */
[----:B------:R-:W-:Y:S01]  /*7410*/  SHF.L.U32 R116, R94, 0x10, RZ ;  /* 0x000000105e747819 */ /* 0x000fe200000006ff */
[----:B------:R-:W-:Y:S01]  /*7420*/  IMAD R36, R78, R40, RZ ;  /* 0x000000284e247224 */ /* 0x000fe200078e02ff */
[----:B------:R-:W-:Y:S01]  /*7430*/  SHF.L.U32 R115, R94, 0x8, RZ ;  /* 0x000000085e737819 */ /* 0x000fe200000006ff */
[C---:B------:R-:W-:Y:S01]  /*7440*/  IMAD R17, R78.reuse, R21, RZ ;  /* 0x000000154e117224 */ /* 0x040fe200078e02ff */
[C---:B------:R-:W-:Y:S01]  /*7450*/  PRMT R114, R95.reuse, 0x8880, RZ ;  /* 0x000088805f727816 */ /* 0x040fe200000000ff */
[C---:B------:R-:W-:Y:S01]  /*7460*/  IMAD R40, R78.reuse, R44, RZ ;  /* 0x0000002c4e287224 */ /* 0x040fe200078e02ff */
[----:B------:R-:W-:Y:S01]  /*7470*/  SHF.L.U32 R113, R95, 0x10, RZ ;  /* 0x000000105f717819 */ /* 0x000fe200000006ff */
[----:B------:R-:W-:Y:S01]  /*7480*/  IMAD R21, R78, R25, RZ ;  /* 0x000000194e157224 */ /* 0x000fe200078e02ff */
[----:B------:R-:W-:Y:S01]  /*7490*/  PRMT R111, R96, 0x8880, RZ ;  /* 0x00008880606f7816 */ /* 0x000fe200000000ff */
        /* <DEDUP_REMOVED lines=8> */
[C---:B------:R-:W-:Y:S01]  /*7520*/  IMAD R52, R78.reuse, R56, RZ ;  /* 0x000000384e347224 */ /* 0x040fe200078e02ff */
[----:B------:R-:W-:Y:S01]  /*7530*/  SHF.L.U32 R142, R101, 0x8, RZ ;  /* 0x00000008658e7819 */ /* 0x000fe200000006ff */
[C---:B------:R-:W-:Y:S01]  /*7540*/  IMAD R8, R78.reuse, R8, RZ ;  /* 0x000000084e087224 */ /* 0x040fe200078e02ff */
[C---:B------:R-:W-:Y:S01]  /*7550*/  SHF.L.U32 R101, R99.reuse, 0x10, RZ ;  /* 0x0000001063657819 */ /* 0x040fe200000006ff */
[----:B------:R-:W-:Y:S01]  /*7560*/  IMAD R33, R78, R37, RZ ;  /* 0x000000254e217224 */ /* 0x000fe200078e02ff */
[----:B------:R-:W-:Y:S01]  /*7570*/  SHF.L.U32 R139, R102, 0x8, RZ ;  /* 0x00000008668b7819 */ /* 0x000fe200000006ff */
[C---:B------:R-:W-:Y:S01]  /*7580*/  IMAD R56, R78.reuse, R60, RZ ;  /* 0x0000003c4e387224 */ /* 0x040fe200078e02ff */
[----:B------:R-:W-:Y:S01]  /*7590*/  PRMT R102, R99, 0x8880, RZ ;  /* 0x0000888063667816 */ /* 0x000fe200000000ff */
[C---:B------:R-:W-:Y:S01]  /*75a0*/  IMAD R37, R78.reuse, R41, RZ ;  /* 0x000000294e257224 */ /* 0x040fe200078e02ff */
[----:B------:R-:W-:Y:S01]  /*75b0*/  SHF.L.U32 R136, R103, 0x8, RZ ;  /* 0x0000000867887819 */ /* 0x000fe200000006ff */
[C---:B------:R-:W-:Y:S01]  /*75c0*/  IMAD R60, R78.reuse, R64, RZ ;  /* 0x000000404e3c7224 */ /* 0x040fe200078e02ff */
[----:B------:R-:W-:Y:S01]  /*75d0*/  I2IP.S8.S32.SAT R64, R7, R6, RZ ;  /* 0x0000000607407239 */ /* 0x000fe200000014ff */
[C---:B------:R-:W-:Y:S01]  /*75e0*/  IMAD R9, R78.reuse, R9, RZ ;  /* 0x000000094e097224 */ /* 0x040fe200078e02ff */
[----:B------:R-:W-:Y:S01]  /*75f0*/  SHF.R.S32.HI R6, RZ, 0x18, R140 ;  /* 0x00000018ff067819 */ /* 0x000fe2000001148c */
[C---:B------:R-:W-:Y:S01]  /*7600*/  IMAD R41, R78.reuse, R45, RZ ;  /* 0x0000002d4e297224 */ /* 0x040fe200078e02ff */
[----:B------:R-:W-:Y:S01]  /*7610*/  SHF.R.S32.HI R7, RZ, 0x18, R142 ;  /* 0x00000018ff077819 */ /* 0x000fe2000001148e */
[----:B------:R-:W-:Y:S01]  /*7620*/  IMAD R45, R78, R49, RZ ;  /* 0x000000314e2d7224 */ /* 0x000fe200078e02ff */
[----:B------:R-:W-:Y:S01]  /*7630*/  SHF.L.U32 R133, R88, 0x8, RZ ;  /* 0x0000000858857819 */ /* 0x000fe200000006ff */
[C---:B------:R-:W-:Y:S01]  /*7640*/  IMAD R10, R78.reuse, R10, RZ ;  /* 0x0000000a4e0a7224 */ /* 0x040fe200078e02ff */
[----:B------:R-:W-:Y:S01]  /*7650*/  SHF.R.S32.HI R88, RZ, 0x18, R89 ;  /* 0x00000018ff587819 */ /* 0x000fe20000011459 */
[C---:B------:R-:W-:Y:S01]  /*7660*/  IMAD R49, R78.reuse, R53, RZ ;  /* 0x000000354e317224 */ /* 0x040fe200078e02ff */
[----:B------:R-:W-:Y:S01]  /*7670*/  SHF.L.U32 R130, R89, 0x8, RZ ;  /* 0x0000000859827819 */ /* 0x000fe200000006ff */
[-C--:B------:R-:W-:Y:S01]  /*7680*/  IMAD R8, R81, R82.reuse, R8 ;  /* 0x0000005251087224 */ /* 0x080fe200078e0208 */
[----:B------:R-:W-:Y:S01]  /*7690*/  SHF.R.S32.HI R81, RZ, 0x18, R139 ;  /* 0x00000018ff517819 */ /* 0x000fe2000001148b */
[C---:B------:R-:W-:Y:S01]  /*76a0*/  IMAD R53, R78.reuse, R57, RZ ;  /* 0x000000394e357224 */ /* 0x040fe200078e02ff */
[----:B------:R-:W-:Y:S01]  /*76b0*/  SHF.R.S32.HI R89, RZ, 0x18, R90 ;  /* 0x00000018ff597819 */ /* 0x000fe2000001145a */
[C---:B------:R-:W-:Y:S01]  /*76c0*/  IMAD R11, R78.reuse, R11, RZ ;  /* 0x0000000b4e0b7224 */ /* 0x040fe200078e02ff */
[----:B------:R-:W-:Y:S01]  /*76d0*/  SHF.R.S32.HI R90, RZ, 0x18, R91 ;  /* 0x00000018ff5a7819 */ /* 0x000fe2000001145b */
[C---:B------:R-:W-:Y:S01]  /*76e0*/  IMAD R57, R78.reuse, R61, RZ ;  /* 0x0000003d4e397224 */ /* 0x040fe200078e02ff */
[----:B------:R-:W-:Y:S01]  /*76f0*/  SHF.L.U32 R124, R91, 0x8, RZ ;  /* 0x000000085b7c7819 */ /* 0x000fe200000006ff */
[----:B------:R-:W-:Y:S01]  /*7700*/  IMAD R9, R83, R82, R9 ;  /* 0x0000005253097224 */ /* 0x000fe200078e0209 */
[----:B------:R-:W-:Y:S01]  /*7710*/  SHF.R.S32.HI R91, RZ, 0x18, R92 ;  /* 0x00000018ff5b7819 */ /* 0x000fe2000001145c */
[----:B------:R-:W-:Y:S01]  /*7720*/  IMAD R61, R78, R65, RZ ;  /* 0x000000414e3d7224 */ /* 0x000fe200078e02ff */
[----:B------:R-:W-:Y:S01]  /*7730*/  SHF.L.U32 R121, R92, 0x8, RZ ;  /* 0x000000085c797819 */ /* 0x000fe200000006ff */
[C---:B------:R-:W-:Y:S01]  /*7740*/  IMAD R12, R78.reuse, R12, RZ ;  /* 0x0000000c4e0c7224 */ /* 0x040fe200078e02ff */
[----:B------:R-:W-:Y:S01]  /*7750*/  SHF.R.S32.HI R92, RZ, 0x18, R93 ;  /* 0x00000018ff5c7819 */ /* 0x000fe2000001145d */
[----:B------:R-:W-:Y:S01]  /*7760*/  IMAD.MOV.U32 R65, RZ, RZ, R141 ;  /* 0x000000ffff417224 */ /* 0x000fe200078e008d */
[----:B------:R-:W-:Y:S01]  /*7770*/  SHF.L.U32 R118, R93, 0x8, RZ ;  /* 0x000000085d767819 */ /* 0x000fe200000006ff */
[----:B------:R-:W-:Y:S01]  /*7780*/  IMAD R10, R7, R82, R10 ;  /* 0x00000052070a7224 */ /* 0x000fe200078e020a */
[----:B------:R-:W-:Y:S01]  /*7790*/  MOV R7, R138 ;  /* 0x0000008a00077202 */ /* 0x000fe20000000f00 */
[----:B------:R-:W-:Y:S01]  /*77a0*/  IMAD R13, R78, R13, RZ ;  /* 0x0000000d4e0d7224 */ /* 0x000fe200078e02ff */
[----:B------:R-:W-:Y:S01]  /*77b0*/  SHF.R.S32.HI R93, RZ, 0x18, R94 ;  /* 0x00000018ff5d7819 */ /* 0x000fe2000001145e */
[----:B------:R-:W-:Y:S01]  /*77c0*/  IMAD R11, R84, R82, R11 ;  /* 0x00000052540b7224 */ /* 0x000fe200078e020b */
[----:B------:R-:W-:Y:S01]  /*77d0*/  I2IP.S8.S32.SAT R84, R5, R4, R64 ;  /* 0x0000000405547239 */ /* 0x000fe20000001440 */
[C---:B------:R-:W-:Y:S01]  /*77e0*/  IMAD R14, R78.reuse, R14, RZ ;  /* 0x0000000e4e0e7224 */ /* 0x040fe200078e02ff */
[----:B------:R-:W-:Y:S01]  /*77f0*/  SHF.R.S32.HI R5, RZ, 0x18, R137 ;  /* 0x00000018ff057819 */ /* 0x000fe20000011489 */
[----:B------:R-:W-:Y:S01]  /*7800*/  IMAD R12, R65, R82, R12 ;  /* 0x00000052410c7224 */ /* 0x000fe200078e020c */
[----:B------:R-:W-:Y:S01]  /*7810*/  I2IP.S8.S32.SAT R10, R11, R10, RZ ;  /* 0x0000000a0b0a7239 */ /* 0x000fe200000014ff */
[----:B------:R-:W-:Y:S01]  /*7820*/  IMAD R15, R78, R15, RZ ;  /* 0x0000000f4e0f7224 */ /* 0x000fe200078e02ff */
[----:B------:R-:W-:Y:S01]  /*7830*/  SHF.R.S32.HI R94, RZ, 0x18, R95 ;  /* 0x00000018ff5e7819 */ /* 0x000fe2000001145f */
[-C--:B------:R-:W-:Y:S01]  /*7840*/  IMAD R13, R6, R82.reuse, R13 ;  /* 0x00000052060d7224 */ /* 0x080fe200078e020d */
[----:B------:R-:W-:Y:S01]  /*7850*/  SHF.R.S32.HI R6, RZ, 0x18, R134 ;  /* 0x00000018ff067819 */ /* 0x000fe20000011486 */
[-C--:B------:R-:W-:Y:S01]  /*7860*/  IMAD R14, R81, R82.reuse, R14 ;  /* 0x00000052510e7224 */ /* 0x080fe200078e020e */
        /* <DEDUP_REMOVED lines=10> */
[----:B------:R-:W-:Y:S01]  /*7910*/  MOV R5, R135 ;  /* 0x0000008700057202 */ /* 0x000fe20000000f00 */
[-C--:B------:R-:W-:Y:S01]  /*7920*/  IMAD R3, R4, R82.reuse, R3 ;  /* 0x0000005204037224 */ /* 0x080fe200078e0203 */
[----:B------:R-:W-:Y:S01]  /*7930*/  SHF.R.S32.HI R4, RZ, 0x18, R131 ;  /* 0x00000018ff047819 */ /* 0x000fe20000011483 */
[----:B------:R-:W-:Y:S01]  /*7940*/  IMAD R19, R86, R82, R19 ;  /* 0x0000005256137224 */ /* 0x000fe200078e0213 */
[----:B------:R-:W-:Y:S01]  /*7950*/  I2IP.S8.S32.SAT R86, R13, R12, R14 ;  /* 0x0000000c0d567239 */ /* 0x000fe2000000140e */
[----:B------:R-:W-:Y:S01]  /*7960*/  IMAD R18, R78, R22, RZ ;  /* 0x000000164e127224 */ /* 0x000fe200078e02ff */
[----:B------:R-:W-:Y:S01]  /*7970*/  SHF.L.U32 R109, R96, 0x8, RZ ;  /* 0x00000008606d7819 */ /* 0x000fe200000006ff */
[----:B------:R-:W-:Y:S01]  /*7980*/  IMAD R16, R5, R82, R16 ;  /* 0x0000005205107224 */ /* 0x000fe200078e0210 */
[----:B------:R-:W-:Y:S01]  /*7990*/  I2IP.S8.S32.SAT R19, R19, R3, RZ ;  /* 0x0000000313137239 */ /* 0x000fe200000014ff */
[----:B------:R-:W-:Y:S01]  /*79a0*/  IMAD R23, R78, R23, RZ ;  /* 0x000000174e177224 */ /* 0x000fe200078e02ff */
[----:B------:R-:W-:Y:S01]  /*79b0*/  MOV R3, R132 ;  /* 0x0000008400037202 */ /* 0x000fe20000000f00 */
[-C--:B------:R-:W-:Y:S01]  /*79c0*/  IMAD R17, R6, R82.reuse, R17 ;  /* 0x0000005206117224 */ /* 0x080fe200078e0211 */
[----:B------:R-:W-:Y:S01]  /*79d0*/  MOV R5, R129 ;  /* 0x0000008100057202 */ /* 0x000fe20000000f00 */
[-C--:B------:R-:W-:Y:S01]  /*79e0*/  IMAD R18, R7, R82.reuse, R18 ;  /* 0x0000005207127224 */ /* 0x080fe200078e0212 */
[----:B------:R-:W-:Y:S01]  /*79f0*/  SHF.R.S32.HI R7, RZ, 0x18, R127 ;  /* 0x00000018ff077819 */ /* 0x000fe2000001147f */
[----:B------:R-:W-:Y:S01]  /*7a00*/  IMAD R23, R87, R82, R23 ;  /* 0x0000005257177224 */ /* 0x000fe200078e0217 */
[----:B------:R-:W-:Y:S01]  /*7a10*/  I2IP.S8.S32.SAT R87, R2, R0, R19 ;  /* 0x0000000002577239 */ /* 0x000fe20000001413 */
[----:B------:R-:W-:Y:S01]  /*7a20*/  IMAD R20, R3, R82, R20 ;  /* 0x0000005203147224 */ /* 0x000fe200078e0214 */
[----:B------:R-:W-:Y:S01]  /*7a30*/  SHF.R.S32.HI R3, RZ, 0x18, R130 ;  /* 0x00000018ff037819 */ /* 0x000fe20000011482 */
[C---:B------:R-:W-:Y:S01]  /*7a40*/  IMAD R22, R78.reuse, R26, RZ ;  /* 0x0000001a4e167224 */ /* 0x040fe200078e02ff */
[----:B------:R-:W-:Y:S01]  /*7a50*/  I2IP.S8.S32.SAT R18, R23, R18, RZ ;  /* 0x0000001217127239 */ /* 0x000fe200000014ff */
[----:B------:R-:W-:Y:S01]  /*7a60*/  IMAD R27, R78, R27, RZ ;  /* 0x0000001b4e1b7224 */ /* 0x000fe200078e02ff */
[----:B------:R1:W-:Y:S01]  /*7a70*/  STS.128 [R153+UR49+0x6200], R84 ;  /* 0x0062005499007988 */ /* 0x0003e20008000c31 */
[----:B------:R-:W-:Y:S01]  /*7a80*/  IMAD R21, R4, R82, R21 ;  /* 0x0000005204157224 */ /* 0x000fe200078e0215 */
[----:B------:R-:W-:Y:S01]  /*7a90*/  I2IP.S8.S32.SAT R16, R17, R16, R18 ;  /* 0x0000001011107239 */ /* 0x000fe20000001412 */
[-C--:B------:R-:W-:Y:S01]  /*7aa0*/  IMAD R22, R3, R82.reuse, R22 ;  /* 0x0000005203167224 */ /* 0x080fe200078e0216 */
[----:B------:R-:W-:Y:S01]  /*7ab0*/  SHF.R.S32.HI R0, RZ, 0x18, R128 ;  /* 0x00000018ff007819 */ /* 0x000fe20000011480 */
[----:B------:R-:W-:Y:S01]  /*7ac0*/  IMAD R27, R88, R82, R27 ;  /* 0x00000052581b7224 */ /* 0x000fe200078e021b */
[----:B------:R-:W-:Y:S01]  /*7ad0*/  SHF.R.S32.HI R96, RZ, 0x18, R97 ;  /* 0x00000018ff607819 */ /* 0x000fe20000011461 */
[C---:B------:R-:W-:Y:S01]  /*7ae0*/  IMAD R26, R78.reuse, R30, RZ ;  /* 0x0000001e4e1a7224 */ /* 0x040fe200078e02ff */
[----:B------:R-:W-:Y:S01]  /*7af0*/  SHF.L.U32 R106, R97, 0x8, RZ ;  /* 0x00000008616a7819 */ /* 0x000fe200000006ff */
[----:B------:R-:W-:Y:S01]  /*7b00*/  IMAD R24, R5, R82, R24 ;  /* 0x0000005205187224 */ /* 0x000fe200078e0218 */
[----:B------:R-:W-:Y:S01]  /*7b10*/  I2IP.S8.S32.SAT R17, R27, R22, RZ ;  /* 0x000000161b117239 */ /* 0x000fe200000014ff */
[----:B------:R-:W-:Y:S01]  /*7b20*/  IMAD R31, R78, R31, RZ ;  /* 0x0000001f4e1f7224 */ /* 0x000fe200078e02ff */
[----:B------:R-:W-:Y:S01]  /*7b30*/  SHF.R.S32.HI R5, RZ, 0x18, R124 ;  /* 0x00000018ff057819 */ /* 0x000fe2000001147c */
[----:B------:R-:W-:Y:S01]  /*7b40*/  IMAD R25, R0, R82, R25 ;  /* 0x0000005200197224 */ /* 0x000fe200078e0219 */
[----:B------:R-:W-:Y:S01]  /*7b50*/  I2IP.S8.S32.SAT R17, R21, R20, R17 ;  /* 0x0000001415117239 */ /* 0x000fe20000001411 */
[-C--:B------:R-:W-:Y:S01]  /*7b60*/  IMAD R26, R7, R82.reuse, R26 ;  /* 0x00000052071a7224 */ /* 0x080fe200078e021a */
[----:B------:R-:W-:Y:S01]  /*7b70*/  SHF.R.S32.HI R0, RZ, 0x18, R125 ;  /* 0x00000018ff007819 */ /* 0x000fe2000001147d */
[----:B------:R-:W-:Y:S01]  /*7b80*/  IMAD.MOV.U32 R3, RZ, RZ, R126 ;  /* 0x000000ffff037224 */ /* 0x000fe200078e007e */
[----:B------:R-:W-:Y:S01]  /*7b90*/  SHF.R.S32.HI R7, RZ, 0x18, R118 ;  /* 0x00000018ff077819 */ /* 0x000fe20000011476 */
[----:B------:R-:W-:Y:S01]  /*7ba0*/  IMAD R31, R89, R82, R31 ;  /* 0x00000052591f7224 */ /* 0x000fe200078e021f */
[----:B------:R-:W-:Y:S01]  /*7bb0*/  SHF.R.S32.HI R97, RZ, 0x18, R98 ;  /* 0x00000018ff617819 */ /* 0x000fe20000011462 */
[----:B------:R-:W-:Y:S01]  /*7bc0*/  IMAD R30, R78, R34, RZ ;  /* 0x000000224e1e7224 */ /* 0x000fe200078e02ff */
[----:B------:R-:W-:Y:S01]  /*7bd0*/  SHF.L.U32 R103, R98, 0x8, RZ ;  /* 0x0000000862677819 */ /* 0x000fe200000006ff */
[----:B------:R-:W-:Y:S01]  /*7be0*/  IMAD R28, R3, R82, R28 ;  /* 0x00000052031c7224 */ /* 0x000fe200078e021c */
[----:B------:R-:W-:Y:S01]  /*7bf0*/  I2IP.S8.S32.SAT R18, R31, R26, RZ ;  /* 0x0000001a1f127239 */ /* 0x000fe200000014ff */
[----:B------:R-:W-:Y:S01]  /*7c00*/  IMAD R35, R78, R35, RZ ;  /* 0x000000234e237224 */ /* 0x000fe200078e02ff */
[----:B------:R-:W-:Y:S01]  /*7c10*/  MOV R3, R123 ;  /* 0x0000007b00037202 */ /* 0x000fe20000000f00 */
[----:B------:R-:W-:Y:S01]  /*7c20*/  IMAD R29, R0, R82, R29 ;  /* 0x00000052001d7224 */ /* 0x000fe200078e021d */
[----:B------:R-:W-:Y:S01]  /*7c30*/  I2IP.S8.S32.SAT R18, R25, R24, R18 ;  /* 0x0000001819127239 */ /* 0x000fe20000001412 */
[-C--:B------:R-:W-:Y:S01]  /*7c40*/  IMAD R30, R5, R82.reuse, R30 ;  /* 0x00000052051e7224 */ /* 0x080fe200078e021e */
[----:B------:R-:W-:Y:S01]  /*7c50*/  SHF.R.S32.HI R0, RZ, 0x18, R122 ;  /* 0x00000018ff007819 */ /* 0x000fe2000001147a */
[----:B------:R-:W-:Y:S01]  /*7c60*/  IMAD R35, R90, R82, R35 ;  /* 0x000000525a237224 */ /* 0x000fe200078e0223 */
[----:B------:R-:W-:Y:S01]  /*7c70*/  MOV R5, R120 ;  /* 0x0000007800057202 */ /* 0x000fe20000000f00 */
[----:B------:R-:W-:Y:S01]  /*7c80*/  IMAD R32, R3, R82, R32 ;  /* 0x0000005203207224 */ /* 0x000fe200078e0220 */
[----:B------:R-:W-:Y:S01]  /*7c90*/  SHF.R.S32.HI R3, RZ, 0x18, R121 ;  /* 0x00000018ff037819 */ /* 0x000fe20000011479 */
[C---:B------:R-:W-:Y:S01]  /*7ca0*/  IMAD R34, R78.reuse, R38, RZ ;  /* 0x000000264e227224 */ /* 0x040fe200078e02ff */
[----:B------:R-:W-:Y:S01]  /*7cb0*/  I2IP.S8.S32.SAT R19, R35, R30, RZ ;  /* 0x0000001e23137239 */ /* 0x000fe200000014ff */
[----:B------:R-:W-:Y:S01]  /*7cc0*/  IMAD R39, R78, R39, RZ ;  /* 0x000000274e277224 */ /* 0x000fe200078e02ff */
[----:B------:R-:W-:Y:S01]  /*7cd0*/  SHF.R.S32.HI R98, RZ, 0x18, R99 ;  /* 0x00000018ff627819 */ /* 0x000fe20000011463 */
[----:B------:R-:W-:Y:S01]  /*7ce0*/  IMAD R33, R0, R82, R33 ;  /* 0x0000005200217224 */ /* 0x000fe200078e0221 */
[----:B------:R-:W-:Y:S01]  /*7cf0*/  I2IP.S8.S32.SAT R19, R29, R28, R19 ;  /* 0x0000001c1d137239 */ /* 0x000fe20000001413 */
[-C--:B------:R-:W-:Y:S01]  /*7d00*/  IMAD R34, R3, R82.reuse, R34 ;  /* 0x0000005203227224 */ /* 0x080fe200078e0222 */
[----:B------:R-:W-:Y:S01]  /*7d10*/  SHF.R.S32.HI R0, RZ, 0x18, R119 ;  /* 0x00000018ff007819 */ /* 0x000fe20000011477 */
[----:B------:R-:W-:Y:S01]  /*7d20*/  IMAD R39, R91, R82, R39 ;  /* 0x000000525b277224 */ /* 0x000fe200078e0227 */
[----:B------:R-:W-:Y:S01]  /*7d30*/  MOV R3, R117 ;  /* 0x0000007500037202 */ /* 0x000fe20000000f00 */
[C---:B------:R-:W-:Y:S01]  /*7d40*/  IMAD R38, R78.reuse, R42, RZ ;  /* 0x0000002a4e267224 */ /* 0x040fe200078e02ff */
[----:B------:R1:W-:Y:S01]  /*7d50*/  STS.128 [R172+0x6200], R16 ;  /* 0x00620010ac007388 */ /* 0x0003e20000000c00 */
        /* <DEDUP_REMOVED lines=8> */
[-C--:B------:R-:W-:Y:S01]  /*7de0*/  IMAD R43, R92, R82.reuse, R43 ;  /* 0x000000525c2b7224 */ /* 0x080fe200078e022b */
[----:B------:R-:W-:Y:S01]  /*7df0*/  SHF.R.S32.HI R7, RZ, 0x18, R112 ;  /* 0x00000018ff077819 */ /* 0x000fe20000011470 */
[----:B------:R-:W-:Y:S01]  /*7e00*/  IMAD R40, R3, R82, R40 ;  /* 0x0000005203287224 */ /* 0x000fe200078e0228 */
[----:B------:R-:W-:Y:S01]  /*7e10*/  SHF.R.S32.HI R3, RZ, 0x18, R115 ;  /* 0x00000018ff037819 */ /* 0x000fe20000011473 */
[C---:B------:R-:W-:Y:S01]  /*7e20*/  IMAD R42, R78.reuse, R46, RZ ;  /* 0x0000002e4e2a7224 */ /* 0x040fe200078e02ff */
[----:B------:R-:W-:Y:S01]  /*7e30*/  I2IP.S8.S32.SAT R38, R43, R38, RZ ;  /* 0x000000262b267239 */ /* 0x000fe200000014ff */
[----:B------:R-:W-:Y:S01]  /*7e40*/  IMAD R47, R78, R47, RZ ;  /* 0x0000002f4e2f7224 */ /* 0x000fe200078e02ff */
[----:B------:R-:W-:Y:S01]  /*7e50*/  SHF.L.U32 R100, R99, 0x8, RZ ;  /* 0x0000000863647819 */ /* 0x000fe200000006ff */
[----:B------:R-:W-:Y:S01]  /*7e60*/  IMAD R41, R0, R82, R41 ;  /* 0x0000005200297224 */ /* 0x000fe200078e0229 */
[----:B------:R-:W-:Y:S01]  /*7e70*/  I2IP.S8.S32.SAT R33, R37, R36, R38 ;  /* 0x0000002425217239 */ /* 0x000fe20000001426 */
[-C--:B------:R-:W-:Y:S01]  /*7e80*/  IMAD R42, R3, R82.reuse, R42 ;  /* 0x00000052032a7224 */ /* 0x080fe200078e022a */
[----:B------:R-:W-:Y:S01]  /*7e90*/  SHF.R.S32.HI R0, RZ, 0x18, R113 ;  /* 0x00000018ff007819 */ /* 0x000fe20000011471 */
[----:B------:R-:W-:Y:S01]  /*7ea0*/  IMAD R47, R93, R82, R47 ;  /* 0x000000525d2f7224 */ /* 0x000fe200078e022f */
[----:B------:R-:W-:Y:S01]  /*7eb0*/  IADD3 R76, PT, PT, R76, 0x1, RZ ;  /* 0x000000014c4c7810 */ /* 0x000fe20007ffe0ff */
[C---:B------:R-:W-:Y:S02]  /*7ec0*/  IMAD R46, R78.reuse, R50, RZ ;  /* 0x000000324e2e7224 */ /* 0x040fe400078e02ff */
        /* <DEDUP_REMOVED lines=8> */
[----:B------:R-:W-:Y:S02]  /*7f50*/  IMAD.MOV.U32 R3, RZ, RZ, R111 ;  /* 0x000000ffff037224 */ /* 0x000fe400078e006f */
[-C--:B------:R-:W-:Y:S02]  /*7f60*/  IMAD R51, R94, R82.reuse, R51 ;  /* 0x000000525e337224 */ /* 0x080fe400078e0233 */
[----:B------:R-:W-:Y:S01]  /*7f70*/  IMAD R48, R3, R82, R48 ;  /* 0x0000005203307224 */ /* 0x000fe200078e0230 */
[----:B------:R-:W-:Y:S01]  /*7f80*/  SHF.R.S32.HI R3, RZ, 0x18, R109 ;  /* 0x00000018ff037819 */ /* 0x000fe2000001146d */
[C---:B------:R-:W-:Y:S01]  /*7f90*/  IMAD R50, R78.reuse, R54, RZ ;  /* 0x000000364e327224 */ /* 0x040fe200078e02ff */
[----:B------:R-:W-:Y:S01]  /*7fa0*/  I2IP.S8.S32.SAT R35, R51, R46, RZ ;  /* 0x0000002e33237239 */ /* 0x000fe200000014ff */
[----:B------:R-:W-:Y:S02]  /*7fb0*/  IMAD R55, R78, R55, RZ ;  /* 0x000000374e377224 */ /* 0x000fe400078e02ff */
[----:B------:R-:W-:Y:S01]  /*7fc0*/  IMAD R49, R0, R82, R49 ;  /* 0x0000005200317224 */ /* 0x000fe200078e0231 */
[----:B------:R-:W-:Y:S01]  /*7fd0*/  I2IP.S8.S32.SAT R35, R45, R44, R35 ;  /* 0x0000002c2d237239 */ /* 0x000fe20000001423 */
[-C--:B------:R-:W-:Y:S01]  /*7fe0*/  IMAD R50, R3, R82.reuse, R50 ;  /* 0x0000005203327224 */ /* 0x080fe200078e0232 */
[----:B------:R-:W-:Y:S01]  /*7ff0*/  SHF.R.S32.HI R0, RZ, 0x18, R107 ;  /* 0x00000018ff007819 */ /* 0x000fe2000001146b */
[----:B------:R-:W-:Y:S01]  /*8000*/  IMAD R55, R95, R82, R55 ;  /* 0x000000525f377224 */ /* 0x000fe200078e0237 */
[----:B------:R-:W-:Y:S01]  /*8010*/  SHF.R.S32.HI R3, RZ, 0x18, R106 ;  /* 0x00000018ff037819 */ /* 0x000fe2000001146a */
        /* <DEDUP_REMOVED lines=11> */
[----:B------:R-:W-:Y:S01]  /*80d0*/  SHF.R.S32.HI R3, RZ, 0x18, R103 ;  /* 0x00000018ff037819 */ /* 0x000fe20000011467 */
[----:B------:R-:W-:Y:S02]  /*80e0*/  IMAD R58, R78, R62, RZ ;  /* 0x0000003e4e3a7224 */ /* 0x000fe400078e02ff */
[----:B------:R-:W-:Y:S01]  /*80f0*/  IMAD R56, R5, R82, R56 ;  /* 0x0000005205387224 */ /* 0x000fe200078e0238 */
[----:B------:R-:W-:Y:S01]  /*8100*/  MOV R5, R102 ;  /* 0x0000006600057202 */ /* 0x000fe20000000f00 */
[----:B------:R-:W-:Y:S01]  /*8110*/  IMAD R57, R0, R82, R57 ;  /* 0x0000005200397224 */ /* 0x000fe200078e0239 */
[----:B------:R-:W-:Y:S01]  /*8120*/  SHF.R.S32.HI R0, RZ, 0x18, R101 ;  /* 0x00000018ff007819 */ /* 0x000fe20000011465 */
[C---:B------:R-:W-:Y:S01]  /*8130*/  IMAD R63, R78.reuse, R63, RZ ;  /* 0x0000003f4e3f7224 */ /* 0x040fe200078e02ff */
[----:B------:R-:W-:Y:S01]  /*8140*/  I2IP.S8.S32.SAT R54, R59, R54, RZ ;  /* 0x000000363b367239 */ /* 0x000fe200000014ff */
[-C--:B------:R-:W-:Y:S01]  /*8150*/  IMAD R58, R3, R82.reuse, R58 ;  /* 0x00000052033a7224 */ /* 0x080fe200078e023a */
[----:B------:R-:W-:Y:S01]  /*8160*/  SHF.R.S32.HI R3, RZ, 0x18, R100 ;  /* 0x00000018ff037819 */ /* 0x000fe20000011464 */
[----:B------:R-:W-:Y:S01]  /*8170*/  IMAD R63, R97, R82, R63 ;  /* 0x00000052613f7224 */ /* 0x000fe200078e023f */
[----:B------:R-:W-:Y:S01]  /*8180*/  I2IP.S8.S32.SAT R49, R53, R52, R54 ;  /* 0x0000003435317239 */ /* 0x000fe20000001436 */
        /* <DEDUP_REMOVED lines=19> */
[----:B------:R-:W-:Y:S02]  /*82c0*/  UIADD3 UR8, UP0, UPT, UR52, 0x680, URZ ;  /* 0x0000068034087890 */ /* 0x000fe4000ff1e0ff */
[----:B------:R-:W-:Y:S02]  /*82d0*/  UIADD3 UR5, UPT, UPT, UR41, 0x40, URZ ;  /* 0x0000004029057890 */ /* 0x000fe4000fffe0ff */
[----:B------:R-:W-:Y:S02]  /*82e0*/  UIADD3 UR4, UPT, UPT, UR49, 0x6200, URZ ;  /* 0x0000620031047890 */ /* 0x000fe4000fffe0ff */
[----:B------:R-:W-:Y:S01]  /*82f0*/  UIADD3.X UR9, UPT, UPT, URZ, UR53, URZ, UP0, !UPT ;  /* 0x00000035ff097290 */ /* 0x000fe200087fe4ff */
[----:B------:R-:W-:Y:S01]  /*8300*/  UMOV UR6, UR42 ;  /* 0x0000002a00067c82 */ /* 0x000fe20008000000 */
[----:B------:R-:W-:Y:S07]  /*8310*/  UMOV UR7, UR36 ;  /* 0x0000002400077c82 */ /* 0x000fee0008000000 */
[----:B------:R2:W-:Y:S01]  /*8320*/  UTMASTG.3D [UR4], [UR8] ;  /* 0x00000004080073b5 */ /* 0x0005e20008010000 */
[----:B------:R0:W-:Y:S01]  /*8330*/  UTMACMDFLUSH ;  /* 0x00000000000079b7 */ /* 0x0001e20000000000 */
[----:B--2---:R-:W-:Y:S04]  /*8340*/  DEPBAR.LE SB0, 0x1 ;  /* 0x000080400000791a */ /* 0x004fe80000000000 */
.L_x_105:
[----:B------:R-:W-:Y:S05]  /*8350*/  BSYNC.RECONVERGENT B0 ;  /* 0x0000000000007941 */ /* 0x000fea0003800200 */
.L_x_104:
[----:B------:R-:W-:Y:S01]  /*8360*/  BAR.SYNC.DEFER_BLOCKING 0x1, 0x80 ;  /* 0x0042000000007b1d */ /* 0x000fe20000010000 */
[----:B------:R-:W-:Y:S01]  /*8370*/  ISETP.NE.AND P2, PT, R168, RZ, PT ;  /* 0x000000ffa800720c */ /* 0x000fe20003f45270 */
[----:B------:R-:W-:Y:S01]  /*8380*/  IMAD.IADD R20, R75, 0x1, R150 ;  /* 0x000000014b147824 */ /* 0x000fe200078e0296 */
[----:B------:R-:W-:Y:S01]  /*8390*/  ISETP.NE.AND P0, PT, R169, 0x2, PT ;  /* 0x00000002a900780c */ /* 0x000fe20003f05270 */
[----:B------:R-:W-:Y:S01]  /*83a0*/  IMAD.IADD R21, R77, 0x1, R152 ;  /* 0x000000014d157824 */ /* 0x000fe200078e0298 */
[----:B------:R-:W-:Y:S02]  /*83b0*/  ISETP.NE.AND P1, PT, R76, 0x4, PT ;  /* 0x000000044c00780c */ /* 0x000fe40003f25270 */
[----:B------:R-:W-:Y:S02]  /*83c0*/  SEL R0, RZ, 0x1, P0 ;  /* 0x00000001ff007807 */ /* 0x000fe40000000000 */
[----:B------:R-:W-:Y:S02]  /*83d0*/  SEL R3, RZ, 0x1, P1 ;  /* 0x00000001ff037807 */ /* 0x000fe40000800000 */
[----:B------:R-:W-:Y:S02]  /*83e0*/  LOP3.LUT R161, R161, R0, RZ, 0x3c, !PT ;  /* 0x00000000a1a17212 */ /* 0x000fe400078e3cff */
[----:B------:R-:W-:Y:S02]  /*83f0*/  LOP3.LUT R162, R162, R3, RZ, 0x3c, !PT ;  /* 0x00000003a2a27212 */ /* 0x000fe400078e3cff */
[----:B------:R-:W-:Y:S02]  /*8400*/  @P2 R2UR UR36, R158 ;  /* 0x000000009e2422ca */ /* 0x000fe400000e0000 */
[----:B------:R-:W-:Y:S02]  /*8410*/  SEL R169, R169, RZ, P0 ;  /* 0x000000ffa9a97207 */ /* 0x000fe40000000000 */
[----:B------:R-:W-:Y:S01]  /*8420*/  SEL R76, R76, RZ, P1 ;  /* 0x000000ff4c4c7207 */ /* 0x000fe20000800000 */
[----:B------:R-:W-:Y:S10]  /*8430*/  @P2 BRA `(.L_x_106) ;  /* 0xffffffc400842947 */ /* 0x000ff4000383ffff */
[----:B------:R-:W-:Y:S05]  /*8440*/  EXIT ;  /* 0x000000000000794d */ /* 0x000fea0003800000 */
.L_x_19:
[----:B--2---:R2:W1:Y:S02]  /*8450*/  SYNCS.PHASECHK.TRANS64.TRYWAIT P0, [R3+URZ+0x100], R2 ;  /* 0x00010002030075a7 */ /* 0x00446400080011ff */
[----:B-1----:R-:W-:Y:S05]  /*8460*/  @!P0 NANOSLEEP.SYNCS 0x989680 ;  /* 0x009896800000895d */ /* 0x002fea0003900000 */
[----:B------:R-:W1:Y:S02]  /*8470*/  @!P0 SYNCS.PHASECHK.TRANS64 P0, [R3+URZ+0x100], R2 ;  /* 0x00010002030085a7 */ /* 0x000e6400080010ff */
[----:B-1----:R-:W-:Y:S05]  /*8480*/  @!P0 BRA `(.L_x_19) ;  /* 0xfffffffc00f08947 */ /* 0x002fea000383ffff */
[----:B------:R-:W-:Y:S05]  /*8490*/  BRA `(.L_x_107) ;  /* 0xffffff9000547947 */ /* 0x000fea000383ffff */
.L_x_22:
[----:B-1----:R-:W-:-:S07]  /*84a0*/  MOV R2, UR33 ;  /* 0x0000002100027c02 */ /* 0x002fce0008000f00 */
.L_x_108:
[----:B-1----:R1:W2:Y:S02]  /*84b0*/  SYNCS.PHASECHK.TRANS64.TRYWAIT P0, [R2+URZ+0x30], R5 ;  /* 0x00003005020075a7 */ /* 0x0022a400080011ff */
[----:B--2---:R-:W-:Y:S05]  /*84c0*/  @!P0 NANOSLEEP.SYNCS 0x989680 ;  /* 0x009896800000895d */ /* 0x004fea0003900000 */
[----:B------:R-:W2:Y:S02]  /*84d0*/  @!P0 SYNCS.PHASECHK.TRANS64 P0, [R2+URZ+0x30], R5 ;  /* 0x00003005020085a7 */ /* 0x000ea400080010ff */
[----:B--2---:R-:W-:Y:S05]  /*84e0*/  @!P0 BRA `(.L_x_108) ;  /* 0xfffffffc00f08947 */ /* 0x004fea000383ffff */
[----:B------:R-:W-:Y:S05]  /*84f0*/  BRA `(.L_x_21) ;  /* 0xffffff9000a47947 */ /* 0x000fea000383ffff */
.L_x_28:
[----:B-1----:R-:W-:-:S07]  /*8500*/  MOV R2, UR17 ;  /* 0x0000001100027c02 */ /* 0x002fce0008000f00 */
.L_x_109:
[----:B-1----:R1:W2:Y:S02]  /*8510*/  SYNCS.PHASECHK.TRANS64.TRYWAIT P0, [R2+URZ+0x30], R5 ;  /* 0x00003005020075a7 */ /* 0x0022a400080011ff */
[----:B--2---:R-:W-:Y:S05]  /*8520*/  @!P0 NANOSLEEP.SYNCS 0x989680 ;  /* 0x009896800000895d */ /* 0x004fea0003900000 */
[----:B------:R-:W2:Y:S02]  /*8530*/  @!P0 SYNCS.PHASECHK.TRANS64 P0, [R2+URZ+0x30], R5 ;  /* 0x00003005020085a7 */ /* 0x000ea400080010ff */
[----:B--2---:R-:W-:Y:S05]  /*8540*/  @!P0 BRA `(.L_x_109) ;  /* 0xfffffffc00f08947 */ /* 0x004fea000383ffff */
[----:B------:R-:W-:Y:S05]  /*8550*/  BRA `(.L_x_27) ;  /* 0xffffff9400487947 */ /* 0x000fea000383ffff */
.L_x_32:
[----:B-1----:R1:W2:Y:S02]  /*8560*/  SYNCS.PHASECHK.TRANS64.TRYWAIT P0, [R2+URZ+0x90], R3 ;  /* 0x00009003020075a7 */ /* 0x0022a400080011ff */
[----:B--2---:R-:W-:Y:S05]  /*8570*/  @!P0 NANOSLEEP.SYNCS 0x989680 ;  /* 0x009896800000895d */ /* 0x004fea0003900000 */
[----:B------:R-:W2:Y:S02]  /*8580*/  @!P0 SYNCS.PHASECHK.TRANS64 P0, [R2+URZ+0x90], R3 ;  /* 0x00009003020085a7 */ /* 0x000ea400080010ff */
[----:B--2---:R-:W-:Y:S05]  /*8590*/  @!P0 BRA `(.L_x_32) ;  /* 0xfffffffc00f08947 */ /* 0x004fea000383ffff */
[----:B------:R-:W-:Y:S05]  /*85a0*/  BRA `(.L_x_110) ;  /* 0xffffff9400d47947 */ /* 0x000fea000383ffff */
.L_x_36:
[----:B----4-:R-:W-:-:S07]  /*85b0*/  MOV R0, UR5 ;  /* 0x0000000500007c02 */ /* 0x010fce0008000f00 */
.L_x_111:
[----:B-1----:R1:W2:Y:S02]  /*85c0*/  SYNCS.PHASECHK.TRANS64.TRYWAIT P0, [R0+URZ], R3 ;  /* 0x00000003000075a7 */ /* 0x0022a400080011ff */
[----:B--2---:R-:W-:Y:S05]  /*85d0*/  @!P0 NANOSLEEP.SYNCS 0x989680 ;  /* 0x009896800000895d */ /* 0x004fea0003900000 */
[----:B------:R-:W2:Y:S02]  /*85e0*/  @!P0 SYNCS.PHASECHK.TRANS64 P0, [R0+URZ], R3 ;  /* 0x00000003000085a7 */ /* 0x000ea400080010ff */
[----:B--2---:R-:W-:Y:S05]  /*85f0*/  @!P0 BRA `(.L_x_111) ;  /* 0xfffffffc00f08947 */ /* 0x004fea000383ffff */
[----:B------:R-:W-:Y:S05]  /*8600*/  BRA `(.L_x_112) ;  /* 0xffffff9c00447947 */ /* 0x000fea000383ffff */
.L_x_37:
[----:B----4-:R-:W-:-:S07]  /*8610*/  MOV R0, UR5 ;  /* 0x0000000500007c02 */ /* 0x010fce0008000f00 */
.L_x_113:
[----:B-1----:R1:W2:Y:S02]  /*8620*/  SYNCS.PHASECHK.TRANS64.TRYWAIT P0, [R0+URZ], R3 ;  /* 0x00000003000075a7 */ /* 0x0022a400080011ff */
[----:B--2---:R-:W-:Y:S05]  /*8630*/  @!P0 NANOSLEEP.SYNCS 0x989680 ;  /* 0x009896800000895d */ /* 0x004fea0003900000 */
[----:B------:R-:W2:Y:S02]  /*8640*/  @!P0 SYNCS.PHASECHK.TRANS64 P0, [R0+URZ], R3 ;  /* 0x00000003000085a7 */ /* 0x000ea400080010ff */
[----:B--2---:R-:W-:Y:S05]  /*8650*/  @!P0 BRA `(.L_x_113) ;  /* 0xfffffffc00f08947 */ /* 0x004fea000383ffff */
[----:B------:R-:W-:Y:S05]  /*8660*/  BRA `(.L_x_114) ;  /* 0xffffff9c00507947 */ /* 0x000fea000383ffff */
.L_x_38:
[----:B----4-:R-:W-:-:S07]  /*8670*/  MOV R0, UR5 ;  /* 0x0000000500007c02 */ /* 0x010fce0008000f00 */
.L_x_115:
[----:B-1----:R1:W2:Y:S02]  /*8680*/  SYNCS.PHASECHK.TRANS64.TRYWAIT P0, [R0+URZ], R3 ;  /* 0x00000003000075a7 */ /* 0x0022a400080011ff */
[----:B--2---:R-:W-:Y:S05]  /*8690*/  @!P0 NANOSLEEP.SYNCS 0x989680 ;  /* 0x009896800000895d */ /* 0x004fea0003900000 */
[----:B------:R-:W2:Y:S02]  /*86a0*/  @!P0 SYNCS.PHASECHK.TRANS64 P0, [R0+URZ], R3 ;  /* 0x00000003000085a7 */ /* 0x000ea400080010ff */
[----:B--2---:R-:W-:Y:S05]  /*86b0*/  @!P0 BRA `(.L_x_115) ;  /* 0xfffffffc00f08947 */ /* 0x004fea000383ffff */
[----:B------:R-:W-:Y:S05]  /*86c0*/  BRA `(.L_x_116) ;  /* 0xffffff9c005c7947 */ /* 0x000fea000383ffff */
.L_x_39:
[----:B----4-:R-:W-:-:S07]  /*86d0*/  MOV R0, UR5 ;  /* 0x0000000500007c02 */ /* 0x010fce0008000f00 */
.L_x_117:
[----:B-1----:R1:W2:Y:S02]  /*86e0*/  SYNCS.PHASECHK.TRANS64.TRYWAIT P0, [R0+URZ], R3 ;  /* 0x00000003000075a7 */ /* 0x0022a400080011ff */
[----:B--2---:R-:W-:Y:S05]  /*86f0*/  @!P0 NANOSLEEP.SYNCS 0x989680 ;  /* 0x009896800000895d */ /* 0x004fea0003900000 */
[----:B------:R-:W2:Y:S02]  /*8700*/  @!P0 SYNCS.PHASECHK.TRANS64 P0, [R0+URZ], R3 ;  /* 0x00000003000085a7 */ /* 0x000ea400080010ff */
[----:B--2---:R-:W-:Y:S05]  /*8710*/  @!P0 BRA `(.L_x_117) ;  /* 0xfffffffc00f08947 */ /* 0x004fea000383ffff */
[----:B------:R-:W-:Y:S05]  /*8720*/  BRA `(.L_x_118) ;  /* 0xffffff9c00687947 */ /* 0x000fea000383ffff */
.L_x_40:
[----:B----4-:R-:W-:-:S07]  /*8730*/  MOV R0, UR5 ;  /* 0x0000000500007c02 */ /* 0x010fce0008000f00 */
.L_x_119:
[----:B-1----:R1:W2:Y:S02]  /*8740*/  SYNCS.PHASECHK.TRANS64.TRYWAIT P0, [R0+URZ], R3 ;  /* 0x00000003000075a7 */ /* 0x0022a400080011ff */
[----:B--2---:R-:W-:Y:S05]  /*8750*/  @!P0 NANOSLEEP.SYNCS 0x989680 ;  /* 0x009896800000895d */ /* 0x004fea0003900000 */
[----:B------:R-:W2:Y:S02]  /*8760*/  @!P0 SYNCS.PHASECHK.TRANS64 P0, [R0+URZ], R3 ;  /* 0x00000003000085a7 */ /* 0x000ea400080010ff */
[----:B--2---:R-:W-:Y:S05]  /*8770*/  @!P0 BRA `(.L_x_119) ;  /* 0xfffffffc00f08947 */ /* 0x004fea000383ffff */
[----:B------:R-:W-:Y:S05]  /*8780*/  BRA `(.L_x_120) ;  /* 0xffffff9c00747947 */ /* 0x000fea000383ffff */
.L_x_43:
[----:B-1----:R1:W2:Y:S02]  /*8790*/  SYNCS.PHASECHK.TRANS64.TRYWAIT P0, [R0+URZ+0xf0], R5 ;  /* 0x0000f005000075a7 */ /* 0x0022a400080011ff */
[----:B--2---:R-:W-:Y:S05]  /*87a0*/  @!P0 NANOSLEEP.SYNCS 0x989680 ;  /* 0x009896800000895d */ /* 0x004fea0003900000 */
[----:B------:R-:W2:Y:S02]  /*87b0*/  @!P0 SYNCS.PHASECHK.TRANS64 P0, [R0+URZ+0xf0], R5 ;  /* 0x0000f005000085a7 */ /* 0x000ea400080010ff */
[----:B--2---:R-:W-:Y:S05]  /*87c0*/  @!P0 BRA `(.L_x_43) ;  /* 0xfffffffc00f08947 */ /* 0x004fea000383ffff */
[----:B------:R-:W-:Y:S05]  /*87d0*/  BRA `(.L_x_121) ;  /* 0xffffff9c00d07947 */ /* 0x000fea000383ffff */
.L_x_44:
[----:B------:R-:W-:-:S07]  /*87e0*/  MOV R0, UR5 ;  /* 0x0000000500007c02 */ /* 0x000fce0008000f00 */
.L_x_122:
[----:B-1----:R1:W2:Y:S02]  /*87f0*/  SYNCS.PHASECHK.TRANS64.TRYWAIT P0, [R0+URZ+0xa0], R5 ;  /* 0x0000a005000075a7 */ /* 0x0022a400080011ff */
[----:B--2---:R-:W-:Y:S05]  /*8800*/  @!P0 NANOSLEEP.SYNCS 0x989680 ;  /* 0x009896800000895d */ /* 0x004fea0003900000 */
[----:B------:R-:W2:Y:S02]  /*8810*/  @!P0 SYNCS.PHASECHK.TRANS64 P0, [R0+URZ+0xa0], R5 ;  /* 0x0000a005000085a7 */ /* 0x000ea400080010ff */
[----:B--2---:R-:W-:Y:S05]  /*8820*/  @!P0 BRA `(.L_x_122) ;  /* 0xfffffffc00f08947 */ /* 0x004fea000383ffff */
[----:B------:R-:W-:Y:S05]  /*8830*/  BRA `(.L_x_123) ;  /* 0xffffff9c00e07947 */ /* 0x000fea000383ffff */
.L_x_45:
[----:B-1----:R1:W2:Y:S02]  /*8840*/  SYNCS.PHASECHK.TRANS64.TRYWAIT P1, [R0+URZ+0x90], R5 ;  /* 0x00009005000075a7 */ /* 0x0022a400080211ff */
[----:B--2---:R-:W-:Y:S05]  /*8850*/  @!P1 NANOSLEEP.SYNCS 0x989680 ;  /* 0x009896800000995d */ /* 0x004fea0003900000 */
[----:B------:R-:W2:Y:S02]  /*8860*/  @!P1 SYNCS.PHASECHK.TRANS64 P1, [R0+URZ+0x90], R5 ;  /* 0x00009005000095a7 */ /* 0x000ea400080210ff */
[----:B--2---:R-:W-:Y:S05]  /*8870*/  @!P1 BRA `(.L_x_45) ;  /* 0xfffffffc00f09947 */ /* 0x004fea000383ffff */
[----:B------:R-:W-:Y:S05]  /*8880*/  BRA `(.L_x_124) ;  /* 0xffffffa000107947 */ /* 0x000fea000383ffff */
.L_x_48:
[----:B------:R-:W-:-:S07]  /*8890*/  MOV R0, UR5 ;  /* 0x0000000500007c02 */ /* 0x000fce0008000f00 */
.L_x_125:
[----:B-1----:R1:W2:Y:S02]  /*88a0*/  SYNCS.PHASECHK.TRANS64.TRYWAIT P0, [R0+URZ+0xa0], R3 ;  /* 0x0000a003000075a7 */ /* 0x0022a400080011ff */
[----:B--2---:R-:W-:Y:S05]  /*88b0*/  @!P0 NANOSLEEP.SYNCS 0x989680 ;  /* 0x009896800000895d */ /* 0x004fea0003900000 */
[----:B------:R-:W2:Y:S02]  /*88c0*/  @!P0 SYNCS.PHASECHK.TRANS64 P0, [R0+URZ+0xa0], R3 ;  /* 0x0000a003000085a7 */ /* 0x000ea400080010ff */
[----:B--2---:R-:W-:Y:S05]  /*88d0*/  @!P0 BRA `(.L_x_125) ;  /* 0xfffffffc00f08947 */ /* 0x004fea000383ffff */
[----:B------:R-:W-:Y:S05]  /*88e0*/  BRA `(.L_x_47) ;  /* 0xffffffa000647947 */ /* 0x000fea000383ffff */
.L_x_55:
[----:B-1----:R1:W2:Y:S02]  /*88f0*/  SYNCS.PHASECHK.TRANS64.TRYWAIT P1, [R0+URZ+0x90], R5 ;  /* 0x00009005000075a7 */ /* 0x0022a400080211ff */
[----:B--2---:R-:W-:Y:S05]  /*8900*/  @!P1 NANOSLEEP.SYNCS 0x989680 ;  /* 0x009896800000995d */ /* 0x004fea0003900000 */
[----:B------:R-:W2:Y:S02]  /*8910*/  @!P1 SYNCS.PHASECHK.TRANS64 P1, [R0+URZ+0x90], R5 ;  /* 0x00009005000095a7 */ /* 0x000ea400080210ff */
[----:B--2---:R-:W-:Y:S05]  /*8920*/  @!P1 BRA `(.L_x_55) ;  /* 0xfffffffc00f09947 */ /* 0x004fea000383ffff */
[----:B------:R-:W-:Y:S05]  /*8930*/  BRA `(.L_x_126) ;  /* 0xffffffa400d47947 */ /* 0x000fea000383ffff */
.L_x_56:
[----:B------:R-:W-:-:S07]  /*8940*/  MOV R3, UR7 ;  /* 0x0000000700037c02 */ /* 0x000fce0008000f00 */
.L_x_127:
[----:B-1----:R1:W2:Y:S02]  /*8950*/  SYNCS.PHASECHK.TRANS64.TRYWAIT P0, [R3+URZ+0xd0], R0 ;  /* 0x0000d000030075a7 */ /* 0x0022a400080011ff */
[----:B--2---:R-:W-:Y:S05]  /*8960*/  @!P0 NANOSLEEP.SYNCS 0x989680 ;  /* 0x009896800000895d */ /* 0x004fea0003900000 */
[----:B------:R-:W2:Y:S02]  /*8970*/  @!P0 SYNCS.PHASECHK.TRANS64 P0, [R3+URZ+0xd0], R0 ;  /* 0x0000d000030085a7 */ /* 0x000ea400080010ff */
[----:B--2---:R-:W-:Y:S05]  /*8980*/  @!P0 BRA `(.L_x_127) ;  /* 0xfffffffc00f08947 */ /* 0x004fea000383ffff */
[----:B------:R-:W-:Y:S05]  /*8990*/  BRA `(.L_x_128) ;  /* 0xffffffa8000c7947 */ /* 0x000fea000383ffff */
.L_x_59:
[----:B------:R-:W-:Y:S07]  /*89a0*/  MOV R0, UR6 ;  /* 0x0000000600007c02 */ /* 0x000fee0008000f00 */
.L_x_129:
[----:B-1----:R1:W2:Y:S02]  /*89b0*/  SYNCS.PHASECHK.TRANS64.TRYWAIT P0, [R0+URZ], R3 ;  /* 0x00000003000075a7 */ /* 0x0022a400080011ff */
[----:B--2---:R-:W-:Y:S05]  /*89c0*/  @!P0 NANOSLEEP.SYNCS 0x989680 ;  /* 0x009896800000895d */ /* 0x004fea0003900000 */
[----:B------:R-:W2:Y:S02]  /*89d0*/  @!P0 SYNCS.PHASECHK.TRANS64 P0, [R0+URZ], R3 ;  /* 0x00000003000085a7 */ /* 0x000ea400080010ff */
[----:B--2---:R-:W-:Y:S05]  /*89e0*/  @!P0 BRA `(.L_x_129) ;  /* 0xfffffffc00f08947 */ /* 0x004fea000383ffff */
[----:B------:R-:W-:Y:S05]  /*89f0*/  BRA `(.L_x_58) ;  /* 0xffffffa800287947 */ /* 0x000fea000383ffff */
.L_x_62:
[----:B------:R-:W-:-:S07]  /*8a00*/  MOV R0, UR6 ;  /* 0x0000000600007c02 */ /* 0x000fce0008000f00 */
.L_x_130:
[----:B--2---:R2:W4:Y:S02]  /*8a10*/  SYNCS.PHASECHK.TRANS64.TRYWAIT P0, [R0+URZ], R3 ;  /* 0x00000003000075a7 */ /* 0x00452400080011ff */
[----:B----4-:R-:W-:Y:S05]  /*8a20*/  @!P0 NANOSLEEP.SYNCS 0x989680 ;  /* 0x009896800000895d */ /* 0x010fea0003900000 */
[----:B------:R-:W4:Y:S02]  /*8a30*/  @!P0 SYNCS.PHASECHK.TRANS64 P0, [R0+URZ], R3 ;  /* 0x00000003000085a7 */ /* 0x000f2400080010ff */
[----:B----4-:R-:W-:Y:S05]  /*8a40*/  @!P0 BRA `(.L_x_130) ;  /* 0xfffffffc00f08947 */ /* 0x010fea000383ffff */
[----:B------:R-:W-:Y:S05]  /*8a50*/  BRA `(.L_x_131) ;  /* 0xffffffac00047947 */ /* 0x000fea000383ffff */
.L_x_63:
[----:B------:R-:W-:-:S07]  /*8a60*/  MOV R0, UR6 ;  /* 0x0000000600007c02 */ /* 0x000fce0008000f00 */
.L_x_132:
[----:B-1----:R1:W2:Y:S02]  /*8a70*/  SYNCS.PHASECHK.TRANS64.TRYWAIT P0, [R0+URZ], R3 ;  /* 0x00000003000075a7 */ /* 0x0022a400080011ff */
[----:B--2---:R-:W-:Y:S05]  /*8a80*/  @!P0 NANOSLEEP.SYNCS 0x989680 ;  /* 0x009896800000895d */ /* 0x004fea0003900000 */
[----:B------:R-:W2:Y:S02]  /*8a90*/  @!P0 SYNCS.PHASECHK.TRANS64 P0, [R0+URZ], R3 ;  /* 0x00000003000085a7 */ /* 0x000ea400080010ff */
[----:B--2---:R-:W-:Y:S05]  /*8aa0*/  @!P0 BRA `(.L_x_132) ;  /* 0xfffffffc00f08947 */ /* 0x004fea000383ffff */
[----:B------:R-:W-:Y:S05]  /*8ab0*/  BRA `(.L_x_133) ;  /* 0xffffffac00107947 */ /* 0x000fea000383ffff */
.L_x_64:
[----:B------:R-:W-:-:S07]  /*8ac0*/  MOV R0, UR6 ;  /* 0x0000000600007c02 */ /* 0x000fce0008000f00 */
.L_x_134:
[----:B-1----:R1:W2:Y:S02]  /*8ad0*/  SYNCS.PHASECHK.TRANS64.TRYWAIT P0, [R0+URZ], R3 ;  /* 0x00000003000075a7 */ /* 0x0022a400080011ff */
[----:B--2---:R-:W-:Y:S05]  /*8ae0*/  @!P0 NANOSLEEP.SYNCS 0x989680 ;  /* 0x009896800000895d */ /* 0x004fea0003900000 */
[----:B------:R-:W2:Y:S02]  /*8af0*/  @!P0 SYNCS.PHASECHK.TRANS64 P0, [R0+URZ], R3 ;  /* 0x00000003000085a7 */ /* 0x000ea400080010ff */
[----:B--2---:R-:W-:Y:S05]  /*8b00*/  @!P0 BRA `(.L_x_134) ;  /* 0xfffffffc00f08947 */ /* 0x004fea000383ffff */
[----:B------:R-:W-:Y:S05]  /*8b10*/  BRA `(.L_x_135) ;  /* 0xffffffac001c7947 */ /* 0x000fea000383ffff */
.L_x_65:
[----:B------:R-:W-:-:S07]  /*8b20*/  MOV R0, UR7 ;  /* 0x0000000700007c02 */ /* 0x000fce0008000f00 */
.L_x_136:
[----:B-1----:R1:W2:Y:S02]  /*8b30*/  SYNCS.PHASECHK.TRANS64.TRYWAIT P0, [R0+URZ], R3 ;  /* 0x00000003000075a7 */ /* 0x0022a400080011ff */
[----:B--2---:R-:W-:Y:S05]  /*8b40*/  @!P0 NANOSLEEP.SYNCS 0x989680 ;  /* 0x009896800000895d */ /* 0x004fea0003900000 */
[----:B------:R-:W2:Y:S02]  /*8b50*/  @!P0 SYNCS.PHASECHK.TRANS64 P0, [R0+URZ], R3 ;  /* 0x00000003000085a7 */ /* 0x000ea400080010ff */
[----:B--2---:R-:W-:Y:S05]  /*8b60*/  @!P0 BRA `(.L_x_136) ;  /* 0xfffffffc00f08947 */ /* 0x004fea000383ffff */
[----:B------:R-:W-:Y:S05]  /*8b70*/  BRA `(.L_x_137) ;  /* 0xffffffac00287947 */ /* 0x000fea000383ffff */
.L_x_70:
[----:B--2---:R2:W3:Y:S02]  /*8b80*/  SYNCS.PHASECHK.TRANS64.TRYWAIT P0, [R0+URZ+0x90], R3 ;  /* 0x00009003000075a7 */ /* 0x0044e400080011ff */
[----:B---3--:R-:W-:Y:S05]  /*8b90*/  @!P0 NANOSLEEP.SYNCS 0x989680 ;  /* 0x009896800000895d */ /* 0x008fea0003900000 */
[----:B------:R-:W3:Y:S02]  /*8ba0*/  @!P0 SYNCS.PHASECHK.TRANS64 P0, [R0+URZ+0x90], R3 ;  /* 0x00009003000085a7 */ /* 0x000ee400080010ff */
[----:B---3--:R-:W-:Y:S05]  /*8bb0*/  @!P0 BRA `(.L_x_70) ;  /* 0xfffffffc00f08947 */ /* 0x008fea000383ffff */
[----:B------:R-:W-:Y:S05]  /*8bc0*/  BRA `(.L_x_138) ;  /* 0xffffffb0002c7947 */ /* 0x000fea000383ffff */
.L_x_73:
[----:B------:R-:W-:Y:S07]  /*8bd0*/  MOV R0, UR7 ;  /* 0x0000000700007c02 */ /* 0x000fee0008000f00 */
.L_x_139:
[----:B--2---:R2:W3:Y:S02]  /*8be0*/  SYNCS.PHASECHK.TRANS64.TRYWAIT P0, [R0+URZ+0x88], R3 ;  /* 0x00008803000075a7 */ /* 0x0044e400080011ff */
[----:B---3--:R-:W-:Y:S05]  /*8bf0*/  @!P0 NANOSLEEP.SYNCS 0x989680 ;  /* 0x009896800000895d */ /* 0x008fea0003900000 */
[----:B------:R-:W3:Y:S02]  /*8c00*/  @!P0 SYNCS.PHASECHK.TRANS64 P0, [R0+URZ+0x88], R3 ;  /* 0x00008803000085a7 */ /* 0x000ee400080010ff */
[----:B---3--:R-:W-:Y:S05]  /*8c10*/  @!P0 BRA `(.L_x_139) ;  /* 0xfffffffc00f08947 */ /* 0x008fea000383ffff */
[----:B------:R-:W-:Y:S05]  /*8c20*/  BRA `(.L_x_72) ;  /* 0xffffffb4000c7947 */ /* 0x000fea000383ffff */
.L_x_76:
[----:B--2---:R-:W-:Y:S07]  /*8c30*/  MOV R3, UR7 ;  /* 0x0000000700037c02 */ /* 0x004fee0008000f00 */
.L_x_140:
[----:B-1----:R1:W2:Y:S02]  /*8c40*/  SYNCS.PHASECHK.TRANS64.TRYWAIT P0, [R3+URZ+0x70], R12 ;  /* 0x0000700c030075a7 */ /* 0x0022a400080011ff */
[----:B--2---:R-:W-:Y:S05]  /*8c50*/  @!P0 NANOSLEEP.SYNCS 0x989680 ;  /* 0x009896800000895d */ /* 0x004fea0003900000 */
[----:B------:R-:W2:Y:S02]  /*8c60*/  @!P0 SYNCS.PHASECHK.TRANS64 P0, [R3+URZ+0x70], R12 ;  /* 0x0000700c030085a7 */ /* 0x000ea400080010ff */
[----:B--2---:R-:W-:Y:S05]  /*8c70*/  @!P0 BRA `(.L_x_140) ;  /* 0xfffffffc00f08947 */ /* 0x004fea000383ffff */
[----:B------:R-:W-:Y:S05]  /*8c80*/  BRA `(.L_x_141) ;  /* 0xffffffb400847947 */ /* 0x000fea000383ffff */
.L_x_77:
[----:B------:R-:W-:Y:S07]  /*8c90*/  MOV R3, UR7 ;  /* 0x0000000700037c02 */ /* 0x000fee0008000f00 */
.L_x_142:
[----:B-1----:R1:W2:Y:S02]  /*8ca0*/  SYNCS.PHASECHK.TRANS64.TRYWAIT P0, [R3+URZ+0x78], R12 ;  /* 0x0000780c030075a7 */ /* 0x0022a400080011ff */
[----:B--2---:R-:W-:Y:S05]  /*8cb0*/  @!P0 NANOSLEEP.SYNCS 0x989680 ;  /* 0x009896800000895d */ /* 0x004fea0003900000 */
[----:B------:R-:W2:Y:S02]  /*8cc0*/  @!P0 SYNCS.PHASECHK.TRANS64 P0, [R3+URZ+0x78], R12 ;  /* 0x0000780c030085a7 */ /* 0x000ea400080010ff */
[----:B--2---:R-:W-:Y:S05]  /*8cd0*/  @!P0 BRA `(.L_x_142) ;  /* 0xfffffffc00f08947 */ /* 0x004fea000383ffff */
[----:B------:R-:W-:Y:S05]  /*8ce0*/  BRA `(.L_x_143) ;  /* 0xffffffb800047947 */ /* 0x000fea000383ffff */
.L_x_79:
[----:B------:R-:W-:-:S07]  /*8cf0*/  MOV R0, UR7 ;  /* 0x0000000700007c02 */ /* 0x000fce0008000f00 */
.L_x_144:
[----:B-1----:R1:W3:Y:S02]  /*8d00*/  SYNCS.PHASECHK.TRANS64.TRYWAIT P0, [R0+URZ+0x70], R3 ;  /* 0x00007003000075a7 */ /* 0x0022e400080011ff */
[----:B---3--:R-:W-:Y:S05]  /*8d10*/  @!P0 NANOSLEEP.SYNCS 0x989680 ;  /* 0x009896800000895d */ /* 0x008fea0003900000 */
[----:B------:R-:W3:Y:S02]  /*8d20*/  @!P0 SYNCS.PHASECHK.TRANS64 P0, [R0+URZ+0x70], R3 ;  /* 0x00007003000085a7 */ /* 0x000ee400080010ff */
[----:B---3--:R-:W-:Y:S05]  /*8d30*/  @!P0 BRA `(.L_x_144) ;  /* 0xfffffffc00f08947 */ /* 0x008fea000383ffff */
[----:B------:R-:W-:Y:S05]  /*8d40*/  BRA `(.L_x_145) ;  /* 0xffffffb800747947 */ /* 0x000fea000383ffff */
.L_x_81:
[----:B--2---:R2:W4:Y:S02]  /*8d50*/  SYNCS.PHASECHK.TRANS64.TRYWAIT P0, [R0+URZ+0x90], R3 ;  /* 0x00009003000075a7 */ /* 0x00452400080011ff */
[----:B----4-:R-:W-:Y:S05]  /*8d60*/  @!P0 NANOSLEEP.SYNCS 0x989680 ;  /* 0x009896800000895d */ /* 0x010fea0003900000 */
[----:B------:R-:W4:Y:S02]  /*8d70*/  @!P0 SYNCS.PHASECHK.TRANS64 P0, [R0+URZ+0x90], R3 ;  /* 0x00009003000085a7 */ /* 0x000f2400080010ff */
[----:B----4-:R-:W-:Y:S05]  /*8d80*/  @!P0 BRA `(.L_x_81) ;  /* 0xfffffffc00f08947 */ /* 0x010fea000383ffff */
[----:B------:R-:W-:Y:S05]  /*8d90*/  BRA `(.L_x_146) ;  /* 0xffffffbc00407947 */ /* 0x000fea000383ffff */
.L_x_92:
[----:B-1----:R1:W3:Y:S02]  /*8da0*/  SYNCS.PHASECHK.TRANS64.TRYWAIT P1, [R3+URZ+0x60], R0 ;  /* 0x00006000030075a7 */ /* 0x0022e400080211ff */
[----:B---3--:R-:W-:Y:S05]  /*8db0*/  @!P1 NANOSLEEP.SYNCS 0x989680 ;  /* 0x009896800000995d */ /* 0x008fea0003900000 */
[----:B------:R-:W3:Y:S02]  /*8dc0*/  @!P1 SYNCS.PHASECHK.TRANS64 P1, [R3+URZ+0x60], R0 ;  /* 0x00006000030095a7 */ /* 0x000ee400080210ff */
[----:B---3--:R-:W-:Y:S05]  /*8dd0*/  @!P1 BRA `(.L_x_92) ;  /* 0xfffffffc00f09947 */ /* 0x008fea000383ffff */
[----:B------:R-:W-:Y:S05]  /*8de0*/  BRA `(.L_x_91) ;  /* 0xffffffc800687947 */ /* 0x000fea000383ffff */
.L_x_94:
[----:B---3--:R3:W4:Y:S02]  /*8df0*/  SYNCS.PHASECHK.TRANS64.TRYWAIT P0, [R116+URZ+0xb0], R5 ;  /* 0x0000b005740075a7 */ /* 0x00872400080011ff */
[----:B----4-:R-:W-:Y:S05]  /*8e00*/  @!P0 NANOSLEEP.SYNCS 0x989680 ;  /* 0x009896800000895d */ /* 0x010fea0003900000 */
[----:B------:R-:W4:Y:S02]  /*8e10*/  @!P0 SYNCS.PHASECHK.TRANS64 P0, [R116+URZ+0xb0], R5 ;  /* 0x0000b005740085a7 */ /* 0x000f2400080010ff */
[----:B----4-:R-:W-:Y:S05]  /*8e20*/  @!P0 BRA `(.L_x_94) ;  /* 0xfffffffc00f08947 */ /* 0x010fea000383ffff */
[----:B------:R-:W-:Y:S05]  /*8e30*/  BRA `(.L_x_93) ;  /* 0xffffffc800c47947 */ /* 0x000fea000383ffff */
.L_x_102:
[----:B--2---:R2:W3:Y:S02]  /*8e40*/  SYNCS.PHASECHK.TRANS64.TRYWAIT P0, [R125+URZ+0x60], R0 ;  /* 0x000060007d0075a7 */ /* 0x0044e400080011ff */
[----:B---3--:R-:W-:Y:S05]  /*8e50*/  @!P0 NANOSLEEP.SYNCS 0x989680 ;  /* 0x009896800000895d */ /* 0x008fea0003900000 */
[----:B------:R-:W3:Y:S02]  /*8e60*/  @!P0 SYNCS.PHASECHK.TRANS64 P0, [R125+URZ+0x60], R0 ;  /* 0x000060007d0085a7 */ /* 0x000ee400080010ff */
[----:B---3--:R-:W-:Y:S05]  /*8e70*/  @!P0 BRA `(.L_x_102) ;  /* 0xfffffffc00f08947 */ /* 0x008fea000383ffff */
[----:B------:R-:W-:Y:S05]  /*8e80*/  BRA `(.L_x_101) ;  /* 0xffffffdc00c87947 */ /* 0x000fea000383ffff */
        .weak           $__internal_0_$__cuda_sm10x_tcgen05_guardrail_trap_col_being_dealloced_not_returned_by_alloc
        .type           $__internal_0_$__cuda_sm10x_tcgen05_guardrail_trap_col_being_dealloced_not_returned_by_alloc,@function
        .size           $__internal_0_$__cuda_sm10x_tcgen05_guardrail_trap_col_being_dealloced_not_returned_by_alloc,($__internal_1_$__cuda_sm10x_tcgen05_guardrail_trap_phase_invalid_during_alloc - $__internal_0_$__cuda_sm10x_tcgen05_guardrail_trap_col_being_dealloced_not_returned_by_alloc)
$__internal_0_$__cuda_sm10x_tcgen05_guardrail_trap_col_being_dealloced_not_returned_by_alloc:
[----:B------:R-:W-:Y:S05]  /*8e90*/  BPT.TRAP 0x1 ;  /* 0x000000040000795c */ /* 0x000fea0000300000 */
[----:B------:R-:W-:-:S04]  /*8ea0*/  HFMA2 R3, -RZ, RZ, 0, 0 ;  /* 0x00000000ff037431 */ /* 0x000fc800000001ff */
[----:B------:R-:W-:Y:S05]  /*8eb0*/  RET.REL.NODEC R2 `(_ZN7cutlass13device_kernelINS_4gemm6kernel13GemmUniversalIN4cute5tupleIJiiiiEEENS1_10collective13CollectiveMmaINS1_35MainloopSm100TmaUmmaWarpSpecializedILi6ELi2ELi4ENS5_IJNS4_1CILi1EEESB_SB_EEEEENS5_IJNSA_ILi128EEESE_SE_EEEaNS5_IJlSB_lEEEaSG_NS4_8TiledMMAINS4_8MMA_AtomIJNS4_15SM100_MMA_S8_SSIaaiLi128ELi128ELNS4_4UMMA5MajorE0ELSL_0ELNSK_8SaturateE0EEEEEENS4_6LayoutISC_NS5_IJNSA_ILi0EEESQ_SQ_EEEEENS5_IJNS4_10UnderscoreEST_ST_EEEEENS4_13SM90_TMA_LOADENS4_14ComposedLayoutINS4_7SwizzleILi3ELi4ELi3EEENS4_18smem_ptr_flag_bitsILi8EEENSP_INS5_IJNSA_ILi8EEESE_EEENS5_IJSE_SB_EEEEEEEvNS4_8identityESW_S16_vS17_EENS_8epilogue10collective18CollectiveEpilogueINS19_23Sm100TmaWarpSpecializedILi2ELi2ELi64ELb0ELb0EEEJSF_NS5_IJNSP_ISE_SB_EENSP_INSA_ILi64EEESB_EEEEEaSG_aSG_NS19_6fusion15FusionCallbacksIS1D_NS1I_17LinearCombinationIaiaiLNS_15FloatRoundStyleE2EEESF_S1H_JEEENS4_5SM1004TMEM4LOAD26SM100_TMEM_LOAD_32dp32b64xESW_NSX_INSY_ILi2ELi4ELi3EEES11_NSP_INS5_IJS12_S1F_EEENS5_IJS1F_SB_EEEEEEENS4_39AutoVectorizingCopyWithAssumedAlignmentILi128EEENS4_14SM90_TMA_STOREES1W_S1Y_S1Y_EEEvvEEEEvNT_6ParamsE) ;  /* 0xffffff7002507950 */ /* 0x000fea0003c3ffff */
        .weak           $__internal_1_$__cuda_sm10x_tcgen05_guardrail_trap_phase_invalid_during_alloc
        .type           $__internal_1_$__cuda_sm10x_tcgen05_guardrail_trap_phase_invalid_during_alloc,@function
        .size           $__internal_1_$__cuda_sm10x_tcgen05_guardrail_trap_phase_invalid_during_alloc,($__internal_2_$__cuda_sm10x_tcgen05_guardrail_trap_unallocated_columns_being_dealloced - $__internal_1_$__cuda_sm10x_tcgen05_guardrail_trap_phase_invalid_during_alloc)
$__internal_1_$__cuda_sm10x_tcgen05_guardrail_trap_phase_invalid_during_alloc:
[----:B------:R-:W-:Y:S05]  /*8ec0*/  BPT.TRAP 0x1 ;  /* 0x000000040000795c */ /* 0x000fea0000300000 */
[----:B------:R-:W-:-:S04]  /*8ed0*/  MOV R3, 0x0 ;  /* 0x0000000000037802 */ /* 0x000fc80000000f00 */
[----:B------:R-:W-:Y:S05]  /*8ee0*/  RET.REL.NODEC R2 `(_ZN7cutlass13device_kernelINS_4gemm6kernel13GemmUniversalIN4cute5tupleIJiiiiEEENS1_10collective13CollectiveMmaINS1_35MainloopSm100TmaUmmaWarpSpecializedILi6ELi2ELi4ENS5_IJNS4_1CILi1EEESB_SB_EEEEENS5_IJNSA_ILi128EEESE_SE_EEEaNS5_IJlSB_lEEEaSG_NS4_8TiledMMAINS4_8MMA_AtomIJNS4_15SM100_MMA_S8_SSIaaiLi128ELi128ELNS4_4UMMA5MajorE0ELSL_0ELNSK_8SaturateE0EEEEEENS4_6LayoutISC_NS5_IJNSA_ILi0EEESQ_SQ_EEEEENS5_IJNS4_10UnderscoreEST_ST_EEEEENS4_13SM90_TMA_LOADENS4_14ComposedLayoutINS4_7SwizzleILi3ELi4ELi3EEENS4_18smem_ptr_flag_bitsILi8EEENSP_INS5_IJNSA_ILi8EEESE_EEENS5_IJSE_SB_EEEEEEEvNS4_8identityESW_S16_vS17_EENS_8epilogue10collective18CollectiveEpilogueINS19_23Sm100TmaWarpSpecializedILi2ELi2ELi64ELb0ELb0EEEJSF_NS5_IJNSP_ISE_SB_EENSP_INSA_ILi64EEESB_EEEEEaSG_aSG_NS19_6fusion15FusionCallbacksIS1D_NS1I_17LinearCombinationIaiaiLNS_15FloatRoundStyleE2EEESF_S1H_JEEENS4_5SM1004TMEM4LOAD26SM100_TMEM_LOAD_32dp32b64xESW_NSX_INSY_ILi2ELi4ELi3EEES11_NSP_INS5_IJS12_S1F_EEENS5_IJS1F_SB_EEEEEEENS4_39AutoVectorizingCopyWithAssumedAlignmentILi128EEENS4_14SM90_TMA_STOREES1W_S1Y_S1Y_EEEvvEEEEvNT_6ParamsE) ;  /* 0xffffff7002447950 */ /* 0x000fea0003c3ffff */
        .weak           $__internal_2_$__cuda_sm10x_tcgen05_guardrail_trap_unallocated_columns_being_dealloced
        .type           $__internal_2_$__cuda_sm10x_tcgen05_guardrail_trap_unallocated_columns_being_dealloced,@function
        .size           $__internal_2_$__cuda_sm10x_tcgen05_guardrail_trap_unallocated_columns_being_dealloced,(.L_x_148 - $__internal_2_$__cuda_sm10x_tcgen05_guardrail_trap_unallocated_columns_being_dealloced)
$__internal_2_$__cuda_sm10x_tcgen05_guardrail_trap_unallocated_columns_being_dealloced:
[----:B------:R-:W-:Y:S05]  /*8ef0*/  BPT.TRAP 0x1 ;  /* 0x000000040000795c */ /* 0x000fea0000300000 */
[----:B------:R-:W-:-:S04]  /*8f00*/  HFMA2 R3, -RZ, RZ, 0, 0 ;  /* 0x00000000ff037431 */ /* 0x000fc800000001ff */
[----:B------:R-:W-:Y:S05]  /*8f10*/  RET.REL.NODEC R2 `(_ZN7cutlass13device_kernelINS_4gemm6kernel13GemmUniversalIN4cute5tupleIJiiiiEEENS1_10collective13CollectiveMmaINS1_35MainloopSm100TmaUmmaWarpSpecializedILi6ELi2ELi4ENS5_IJNS4_1CILi1EEESB_SB_EEEEENS5_IJNSA_ILi128EEESE_SE_EEEaNS5_IJlSB_lEEEaSG_NS4_8TiledMMAINS4_8MMA_AtomIJNS4_15SM100_MMA_S8_SSIaaiLi128ELi128ELNS4_4UMMA5MajorE0ELSL_0ELNSK_8SaturateE0EEEEEENS4_6LayoutISC_NS5_IJNSA_ILi0EEESQ_SQ_EEEEENS5_IJNS4_10UnderscoreEST_ST_EEEEENS4_13SM90_TMA_LOADENS4_14ComposedLayoutINS4_7SwizzleILi3ELi4ELi3EEENS4_18smem_ptr_flag_bitsILi8EEENSP_INS5_IJNSA_ILi8EEESE_EEENS5_IJSE_SB_EEEEEEEvNS4_8identityESW_S16_vS17_EENS_8epilogue10collective18CollectiveEpilogueINS19_23Sm100TmaWarpSpecializedILi2ELi2ELi64ELb0ELb0EEEJSF_NS5_IJNSP_ISE_SB_EENSP_INSA_ILi64EEESB_EEEEEaSG_aSG_NS19_6fusion15FusionCallbacksIS1D_NS1I_17LinearCombinationIaiaiLNS_15FloatRoundStyleE2EEESF_S1H_JEEENS4_5SM1004TMEM4LOAD26SM100_TMEM_LOAD_32dp32b64xESW_NSX_INSY_ILi2ELi4ELi3EEES11_NSP_INS5_IJS12_S1F_EEENS5_IJS1F_SB_EEEEEEENS4_39AutoVectorizingCopyWithAssumedAlignmentILi128EEENS4_14SM90_TMA_STOREES1W_S1Y_S1Y_EEEvvEEEEvNT_6ParamsE) ;  /* 0xffffff7002387950 */ /* 0x000fea0003c3ffff */
.L_x_147:
[----:B------:R-:W-:-:S00]  /*8f20*/  BRA `(.L_x_147) ;  /* 0xfffffffc00fc7947 */ /* 0x000fc0000383ffff */
[----:B------:R-:W-:-:S00]  /*8f30*/  NOP ;  /* 0x0000000000007918 */ /* 0x000fc00000000000 */
        /* <DEDUP_REMOVED lines=12> */
.L_x_148:


//--------------------- .nv.global.init           --------------------------
	.section	.nv.global.init,"aw",@progbits
.nv.global.init:
	.type		$str$27,@object
	.size		$str$27,($str$28 - $str$27)
$str$27:
        /*0000*/ 	.byte	0x28, 0x61, 0x64, 0x64, 0x72, 0x65, 0x73, 0x73, 0x20, 0x26, 0x20, 0x6d, 0x61, 0x73, 0x6b, 0x29
        /*0010*/ 	.byte	0x20, 0x3d, 0x3d, 0x20, 0x30, 0x00
	.type		$str$28,@object
	.size		$str$28,($str$26 - $str$28)
$str$28:
        /*0016*/ 	.byte	0x2f, 0x74, 0x6d, 0x70, 0x2f, 0x63, 0x75, 0x74, 0x6c, 0x61, 0x73, 0x73, 0x5f, 0x73, 0x77, 0x65
        /*0026*/ 	.byte	0x65, 0x70, 0x5f, 0x73, 0x72, 0x63, 0x2f, 0x69, 0x6e, 0x63, 0x6c, 0x75, 0x64, 0x65, 0x2f, 0x63
        /*0036*/ 	.byte	0x75, 0x74, 0x65, 0x2f, 0x70, 0x6f, 0x69, 0x6e, 0x74, 0x65, 0x72, 0x5f, 0x66, 0x6c, 0x61, 0x67
        /*0046*/ 	.byte	0x67, 0x65, 0x64, 0x2e, 0x68, 0x70, 0x70, 0x00
	.type		$str$26,@object
	.size		$str$26,($str$25 - $str$26)
$str$26:
        /*004e*/ 	.byte	0x2f, 0x74, 0x6d, 0x70, 0x2f, 0x63, 0x75, 0x74, 0x6c, 0x61, 0x73, 0x73, 0x5f, 0x73, 0x77, 0x65
        /*005e*/ 	.byte	0x65, 0x70, 0x5f, 0x73, 0x72, 0x63, 0x2f, 0x69, 0x6e, 0x63, 0x6c, 0x75, 0x64, 0x65, 0x2f, 0x63
        /*006e*/ 	.byte	0x75, 0x74, 0x65, 0x2f, 0x61, 0x74, 0x6f, 0x6d, 0x2f, 0x63, 0x6f, 0x70, 0x79, 0x5f, 0x74, 0x72
        /*007e*/ 	.byte	0x61, 0x69, 0x74, 0x73, 0x5f, 0x73, 0x6d, 0x31, 0x30, 0x30, 0x2e, 0x68, 0x70, 0x70, 0x00
	.type		$str$25,@object
	.size		$str$25,(__unnamed_1 - $str$25)
$str$25:
        /*008d*/ 	.byte	0x28, 0x28, 0x75, 0x69, 0x6e, 0x74, 0x33, 0x32, 0x5f, 0x74, 0x28, 0x74, 0x68, 0x72, 0x65, 0x61
        /*009d*/ 	.byte	0x64, 0x49, 0x64, 0x78, 0x2e, 0x78, 0x29, 0x20, 0x2f, 0x20, 0x33, 0x32, 0x29, 0x20, 0x25, 0x20
        /*00ad*/ 	.byte	0x34, 0x29, 0x20, 0x3d, 0x3d, 0x20, 0x28, 0x28, 0x28, 0x74, 0x6d, 0x65, 0x6d, 0x5f, 0x61, 0x64
        /*00bd*/ 	.byte	0x64, 0x72, 0x20, 0x3e, 0x3e, 0x20, 0x31, 0x36, 0x29, 0x20, 0x2f, 0x20, 0x33, 0x32, 0x29, 0x20
        /*00cd*/ 	.byte	0x25, 0x20, 0x34, 0x29, 0x00
	.type		__unnamed_1,@object
	.size		__unnamed_1,(__unnamed_2 - __unnamed_1)
__unnamed_1:
        /*00d2*/ 	.byte	0x61, 0x75, 0x74, 0x6f, 0x20, 0x63, 0x75, 0x74, 0x65, 0x3a, 0x3a, 0x61, 0x73, 0x5f, 0x70, 0x6f
        /* <DEDUP_REMOVED lines=24> */
        /*0262*/ 	.byte	0x5d, 0x00
	.type		__unnamed_2,@object
	.size		__unnamed_2,(.L_2 - __unnamed_2)
__unnamed_2:
        /* <DEDUP_REMOVED lines=42> */
        /*0504*/ 	.byte	0x43, 0x3c, 0x30, 0x3e, 0x3e, 0x3e, 0x3e, 0x5d, 0x00
.L_2:


//--------------------- .nv.shared._ZN7cutlass13device_kernelINS_4gemm6kernel13GemmUniversalIN4cute5tupleIJiiiiEEENS1_10collective13CollectiveMmaINS1_35MainloopSm100TmaUmmaWarpSpecializedILi6ELi2ELi4ENS5_IJNS4_1CILi1EEESB_SB_EEEEENS5_IJNSA_ILi128EEESE_SE_EEEaNS5_IJlSB_lEEEaSG_NS4_8TiledMMAINS4_8MMA_AtomIJNS4_15SM100_MMA_S8_SSIaaiLi128ELi128ELNS4_4UMMA5MajorE0ELSL_0ELNSK_8SaturateE0EEEEEENS4_6LayoutISC_NS5_IJNSA_ILi0EEESQ_SQ_EEEEENS5_IJNS4_10UnderscoreEST_ST_EEEEENS4_13SM90_TMA_LOADENS4_14ComposedLayoutINS4_7SwizzleILi3ELi4ELi3EEENS4_18smem_ptr_flag_bitsILi8EEENSP_INS5_IJNSA_ILi8EEESE_EEENS5_IJSE_SB_EEEEEEEvNS4_8identityESW_S16_vS17_EENS_8epilogue10collective18CollectiveEpilogueINS19_23Sm100TmaWarpSpecializedILi2ELi2ELi64ELb0ELb0EEEJSF_NS5_IJNSP_ISE_SB_EENSP_INSA_ILi64EEESB_EEEEEaSG_aSG_NS19_6fusion15FusionCallbacksIS1D_NS1I_17LinearCombinationIaiaiLNS_15FloatRoundStyleE2EEESF_S1H_JEEENS4_5SM1004TMEM4LOAD26SM100_TMEM_LOAD_32dp32b64xESW_NSX_INSY_ILi2ELi4ELi3EEES11_NSP_INS5_IJS12_S1F_EEENS5_IJS1F_SB_EEEEEEENS4_39AutoVectorizingCopyWithAssumedAlignmentILi128EEENS4_14SM90_TMA_STOREES1W_S1Y_S1Y_EEEvvEEEEvNT_6ParamsE --------------------------
	.section	.nv.shared._ZN7cutlass13device_kernelINS_4gemm6kernel13GemmUniversalIN4cute5tupleIJiiiiEEENS1_10collective13CollectiveMmaINS1_35MainloopSm100TmaUmmaWarpSpecializedILi6ELi2ELi4ENS5_IJNS4_1CILi1EEESB_SB_EEEEENS5_IJNSA_ILi128EEESE_SE_EEEaNS5_IJlSB_lEEEaSG_NS4_8TiledMMAINS4_8MMA_AtomIJNS4_15SM100_MMA_S8_SSIaaiLi128ELi128ELNS4_4UMMA5MajorE0ELSL_0ELNSK_8SaturateE0EEEEEENS4_6LayoutISC_NS5_IJNSA_ILi0EEESQ_SQ_EEEEENS5_IJNS4_10UnderscoreEST_ST_EEEEENS4_13SM90_TMA_LOADENS4_14ComposedLayoutINS4_7SwizzleILi3ELi4ELi3EEENS4_18smem_ptr_flag_bitsILi8EEENSP_INS5_IJNSA_ILi8EEESE_EEENS5_IJSE_SB_EEEEEEEvNS4_8identityESW_S16_vS17_EENS_8epilogue10collective18CollectiveEpilogueINS19_23Sm100TmaWarpSpecializedILi2ELi2ELi64ELb0ELb0EEEJSF_NS5_IJNSP_ISE_SB_EENSP_INSA_ILi64EEESB_EEEEEaSG_aSG_NS19_6fusion15FusionCallbacksIS1D_NS1I_17LinearCombinationIaiaiLNS_15FloatRoundStyleE2EEESF_S1H_JEEENS4_5SM1004TMEM4LOAD26SM100_TMEM_LOAD_32dp32b64xESW_NSX_INSY_ILi2ELi4ELi3EEES11_NSP_INS5_IJS12_S1F_EEENS5_IJS1F_SB_EEEEEEENS4_39AutoVectorizingCopyWithAssumedAlignmentILi128EEENS4_14SM90_TMA_STOREES1W_S1Y_S1Y_EEEvvEEEEvNT_6ParamsE,"aw",@nobits
	.sectionflags	@""
	.align	16
	.zero		1024


//--------------------- .nv.shared.reserved.0     --------------------------
	.section	.nv.shared.reserved.0,"aw",@nobits
	.weak		__nv_reservedSMEM_offset_0_alias
	.size		__nv_reservedSMEM_offset_0_alias, 0, 64
	.other		__nv_reservedSMEM_offset_0_alias,@"STO_CUDA_RESERVED_SHARED STV_DEFAULT"
__nv_reservedSMEM_offset_0_alias:
	.zero		0
.nv.shared.reserved.0:
	.zero		64
	.weak		__nv_reservedSMEM_tcgen05_partition
	.type		__nv_reservedSMEM_tcgen05_partition,@object
	.size		__nv_reservedSMEM_tcgen05_partition,(.L_0 - __nv_reservedSMEM_tcgen05_partition)
__nv_reservedSMEM_tcgen05_partition:
	.zero		32
.L_0:


//--------------------- .nv.global                --------------------------
	.section	.nv.global,"aw",@nobits
.nv.global:
	.type		_ZN40_INTERNAL_42389df4_4_k_cu_8453c3b7_197544cute1_E,@object
	.size		_ZN40_INTERNAL_42389df4_4_k_cu_8453c3b7_197544cute1_E,(_ZN40_INTERNAL_42389df4_4_k_cu_8453c3b7_197544cuda3std3__45__cpo6cbeginE - _ZN40_INTERNAL_42389df4_4_k_cu_8453c3b7_197544cute1_E)
_ZN40_INTERNAL_42389df4_4_k_cu_8453c3b7_197544cute1_E:
	.zero		1
	.type		_ZN40_INTERNAL_42389df4_4_k_cu_8453c3b7_197544cuda3std3__45__cpo6cbeginE,@object
	.size		_ZN40_INTERNAL_42389df4_4_k_cu_8453c3b7_197544cuda3std3__45__cpo6cbeginE,(_ZN40_INTERNAL_42389df4_4_k_cu_8453c3b7_197544cuda3std3__48in_placeE - _ZN40_INTERNAL_42389df4_4_k_cu_8453c3b7_197544cuda3std3__45__cpo6cbeginE)
_ZN40_INTERNAL_42389df4_4_k_cu_8453c3b7_197544cuda3std3__45__cpo6cbeginE:
	.zero		1
	.type		_ZN40_INTERNAL_42389df4_4_k_cu_8453c3b7_197544cuda3std3__48in_placeE,@object
	.size		_ZN40_INTERNAL_42389df4_4_k_cu_8453c3b7_197544cuda3std3__48in_placeE,(_ZN40_INTERNAL_42389df4_4_k_cu_8453c3b7_197544cuda3std6ranges3__45__cpo9iter_moveE - _ZN40_INTERNAL_42389df4_4_k_cu_8453c3b7_197544cuda3std3__48in_placeE)
_ZN40_INTERNAL_42389df4_4_k_cu_8453c3b7_197544cuda3std3__48in_placeE:
	.zero		1
	.type		_ZN40_INTERNAL_42389df4_4_k_cu_8453c3b7_197544cuda3std6ranges3__45__cpo9iter_moveE,@object
	.size		_ZN40_INTERNAL_42389df4_4_k_cu_8453c3b7_197544cuda3std6ranges3__45__cpo9iter_moveE,(_ZN40_INTERNAL_42389df4_4_k_cu_8453c3b7_197544cuda3std3__45__cpo5beginE - _ZN40_INTERNAL_42389df4_4_k_cu_8453c3b7_197544cuda3std6ranges3__45__cpo9iter_moveE)
_ZN40_INTERNAL_42389df4_4_k_cu_8453c3b7_197544cuda3std6ranges3__45__cpo9iter_moveE:
	.zero		1
	.type		_ZN40_INTERNAL_42389df4_4_k_cu_8453c3b7_197544cuda3std3__45__cpo5beginE,@object
	.size		_ZN40_INTERNAL_42389df4_4_k_cu_8453c3b7_197544cuda3std3__45__cpo5beginE,(_ZN40_INTERNAL_42389df4_4_k_cu_8453c3b7_197544cuda3std3__442_GLOBAL__N__42389df4_4_k_cu_8453c3b7_197546ignoreE - _ZN40_INTERNAL_42389df4_4_k_cu_8453c3b7_197544cuda3std3__45__cpo5beginE)
_ZN40_INTERNAL_42389df4_4_k_cu_8453c3b7_197544cuda3std3__45__cpo5beginE:
	.zero		1
	.type		_ZN40_INTERNAL_42389df4_4_k_cu_8453c3b7_197544cuda3std3__442_GLOBAL__N__42389df4_4_k_cu_8453c3b7_197546ignoreE,@object
	.size		_ZN40_INTERNAL_42389df4_4_k_cu_8453c3b7_197544cuda3std3__442_GLOBAL__N__42389df4_4_k_cu_8453c3b7_197546ignoreE,(_ZN40_INTERNAL_42389df4_4_k_cu_8453c3b7_197544cute7productE - _ZN40_INTERNAL_42389df4_4_k_cu_8453c3b7_197544cuda3std3__442_GLOBAL__N__42389df4_4_k_cu_8453c3b7_197546ignoreE)
_ZN40_INTERNAL_42389df4_4_k_cu_8453c3b7_197544cuda3std3__442_GLOBAL__N__42389df4_4_k_cu_8453c3b7_197546ignoreE:
	.zero		1
	.type		_ZN40_INTERNAL_42389df4_4_k_cu_8453c3b7_197544cute7productE,@object
	.size		_ZN40_INTERNAL_42389df4_4_k_cu_8453c3b7_197544cute7productE,(_ZN40_INTERNAL_42389df4_4_k_cu_8453c3b7_197544cuda3std3__45__cpo3endE - _ZN40_INTERNAL_42389df4_4_k_cu_8453c3b7_197544cute7productE)
_ZN40_INTERNAL_42389df4_4_k_cu_8453c3b7_197544cute7productE:
	.zero		1
	.type		_ZN40_INTERNAL_42389df4_4_k_cu_8453c3b7_197544cuda3std3__45__cpo3endE,@object
	.size		_ZN40_INTERNAL_42389df4_4_k_cu_8453c3b7_197544cuda3std3__45__cpo3endE,(_ZN40_INTERNAL_42389df4_4_k_cu_8453c3b7_197544cuda3std3__419piecewise_constructE - _ZN40_INTERNAL_42389df4_4_k_cu_8453c3b7_197544cuda3std3__45__cpo3endE)
_ZN40_INTERNAL_42389df4_4_k_cu_8453c3b7_197544cuda3std3__45__cpo3endE:
	.zero		1
	.type		_ZN40_INTERNAL_42389df4_4_k_cu_8453c3b7_197544cuda3std3__419piecewise_constructE,@object
	.size		_ZN40_INTERNAL_42389df4_4_k_cu_8453c3b7_197544cuda3std3__419piecewise_constructE,(_ZN40_INTERNAL_42389df4_4_k_cu_8453c3b7_197544cuda3std3__45__cpo4cendE - _ZN40_INTERNAL_42389df4_4_k_cu_8453c3b7_197544cuda3std3__419piecewise_constructE)
_ZN40_INTERNAL_42389df4_4_k_cu_8453c3b7_197544cuda3std3__419piecewise_constructE:
	.zero		1
	.type		_ZN40_INTERNAL_42389df4_4_k_cu_8453c3b7_197544cuda3std3__45__cpo4cendE,@object
	.size		_ZN40_INTERNAL_42389df4_4_k_cu_8453c3b7_197544cuda3std3__45__cpo4cendE,(_ZN40_INTERNAL_42389df4_4_k_cu_8453c3b7_197544cuda3std6ranges3__45__cpo4swapE - _ZN40_INTERNAL_42389df4_4_k_cu_8453c3b7_197544cuda3std3__45__cpo4cendE)
_ZN40_INTERNAL_42389df4_4_k_cu_8453c3b7_197544cuda3std3__45__cpo4cendE:
	.zero		1
	.type		_ZN40_INTERNAL_42389df4_4_k_cu_8453c3b7_197544cuda3std6ranges3__45__cpo4swapE,@object
	.size		_ZN40_INTERNAL_42389df4_4_k_cu_8453c3b7_197544cuda3std6ranges3__45__cpo4swapE,(.L_10 - _ZN40_INTERNAL_42389df4_4_k_cu_8453c3b7_197544cuda3std6ranges3__45__cpo4swapE)
_ZN40_INTERNAL_42389df4_4_k_cu_8453c3b7_197544cuda3std6ranges3__45__cpo4swapE:
	.zero		1
.L_10:


//--------------------- .nv.constant0._ZN7cutlass13device_kernelINS_4gemm6kernel13GemmUniversalIN4cute5tupleIJiiiiEEENS1_10collective13CollectiveMmaINS1_35MainloopSm100TmaUmmaWarpSpecializedILi6ELi2ELi4ENS5_IJNS4_1CILi1EEESB_SB_EEEEENS5_IJNSA_ILi128EEESE_SE_EEEaNS5_IJlSB_lEEEaSG_NS4_8TiledMMAINS4_8MMA_AtomIJNS4_15SM100_MMA_S8_SSIaaiLi128ELi128ELNS4_4UMMA5MajorE0ELSL_0ELNSK_8SaturateE0EEEEEENS4_6LayoutISC_NS5_IJNSA_ILi0EEESQ_SQ_EEEEENS5_IJNS4_10UnderscoreEST_ST_EEEEENS4_13SM90_TMA_LOADENS4_14ComposedLayoutINS4_7SwizzleILi3ELi4ELi3EEENS4_18smem_ptr_flag_bitsILi8EEENSP_INS5_IJNSA_ILi8EEESE_EEENS5_IJSE_SB_EEEEEEEvNS4_8identityESW_S16_vS17_EENS_8epilogue10collective18CollectiveEpilogueINS19_23Sm100TmaWarpSpecializedILi2ELi2ELi64ELb0ELb0EEEJSF_NS5_IJNSP_ISE_SB_EENSP_INSA_ILi64EEESB_EEEEEaSG_aSG_NS19_6fusion15FusionCallbacksIS1D_NS1I_17LinearCombinationIaiaiLNS_15FloatRoundStyleE2EEESF_S1H_JEEENS4_5SM1004TMEM4LOAD26SM100_TMEM_LOAD_32dp32b64xESW_NSX_INSY_ILi2ELi4ELi3EEES11_NSP_INS5_IJS12_S1F_EEENS5_IJS1F_SB_EEEEEEENS4_39AutoVectorizingCopyWithAssumedAlignmentILi128EEENS4_14SM90_TMA_STOREES1W_S1Y_S1Y_EEEvvEEEEvNT_6ParamsE --------------------------
	.section	.nv.constant0._ZN7cutlass13device_kernelINS_4gemm6kernel13GemmUniversalIN4cute5tupleIJiiiiEEENS1_10collective13CollectiveMmaINS1_35MainloopSm100TmaUmmaWarpSpecializedILi6ELi2ELi4ENS5_IJNS4_1CILi1EEESB_SB_EEEEENS5_IJNSA_ILi128EEESE_SE_EEEaNS5_IJlSB_lEEEaSG_NS4_8TiledMMAINS4_8MMA_AtomIJNS4_15SM100_MMA_S8_SSIaaiLi128ELi128ELNS4_4UMMA5MajorE0ELSL_0ELNSK_8SaturateE0EEEEEENS4_6LayoutISC_NS5_IJNSA_ILi0EEESQ_SQ_EEEEENS5_IJNS4_10UnderscoreEST_ST_EEEEENS4_13SM90_TMA_LOADENS4_14ComposedLayoutINS4_7SwizzleILi3ELi4ELi3EEENS4_18smem_ptr_flag_bitsILi8EEENSP_INS5_IJNSA_ILi8EEESE_EEENS5_IJSE_SB_EEEEEEEvNS4_8identityESW_S16_vS17_EENS_8epilogue10collective18CollectiveEpilogueINS19_23Sm100TmaWarpSpecializedILi2ELi2ELi64ELb0ELb0EEEJSF_NS5_IJNSP_ISE_SB_EENSP_INSA_ILi64EEESB_EEEEEaSG_aSG_NS19_6fusion15FusionCallbacksIS1D_NS1I_17LinearCombinationIaiaiLNS_15FloatRoundStyleE2EEESF_S1H_JEEENS4_5SM1004TMEM4LOAD26SM100_TMEM_LOAD_32dp32b64xESW_NSX_INSY_ILi2ELi4ELi3EEES11_NSP_INS5_IJS12_S1F_EEENS5_IJS1F_SB_EEEEEEENS4_39AutoVectorizingCopyWithAssumedAlignmentILi128EEENS4_14SM90_TMA_STOREES1W_S1Y_S1Y_EEEvvEEEEvNT_6ParamsE,"a",@progbits
	.sectionflags	@""
	.align	4
.nv.constant0._ZN7cutlass13device_kernelINS_4gemm6kernel13GemmUniversalIN4cute5tupleIJiiiiEEENS1_10collective13CollectiveMmaINS1_35MainloopSm100TmaUmmaWarpSpecializedILi6ELi2ELi4ENS5_IJNS4_1CILi1EEESB_SB_EEEEENS5_IJNSA_ILi128EEESE_SE_EEEaNS5_IJlSB_lEEEaSG_NS4_8TiledMMAINS4_8MMA_AtomIJNS4_15SM100_MMA_S8_SSIaaiLi128ELi128ELNS4_4UMMA5MajorE0ELSL_0ELNSK_8SaturateE0EEEEEENS4_6LayoutISC_NS5_IJNSA_ILi0EEESQ_SQ_EEEEENS5_IJNS4_10UnderscoreEST_ST_EEEEENS4_13SM90_TMA_LOADENS4_14ComposedLayoutINS4_7SwizzleILi3ELi4ELi3EEENS4_18smem_ptr_flag_bitsILi8EEENSP_INS5_IJNSA_ILi8EEESE_EEENS5_IJSE_SB_EEEEEEEvNS4_8identityESW_S16_vS17_EENS_8epilogue10collective18CollectiveEpilogueINS19_23Sm100TmaWarpSpecializedILi2ELi2ELi64ELb0ELb0EEEJSF_NS5_IJNSP_ISE_SB_EENSP_INSA_ILi64EEESB_EEEEEaSG_aSG_NS19_6fusion15FusionCallbacksIS1D_NS1I_17LinearCombinationIaiaiLNS_15FloatRoundStyleE2EEESF_S1H_JEEENS4_5SM1004TMEM4LOAD26SM100_TMEM_LOAD_32dp32b64xESW_NSX_INSY_ILi2ELi4ELi3EEES11_NSP_INS5_IJS12_S1F_EEENS5_IJS1F_SB_EEEEEEENS4_39AutoVectorizingCopyWithAssumedAlignmentILi128EEENS4_14SM90_TMA_STOREES1W_S1Y_S1Y_EEEvvEEEEvNT_6ParamsE:
	.zero		2944


//--------------------- SYMBOLS --------------------------

	.type		.nv.reservedSmem.offset0,@object
	.size		.nv.reservedSmem.offset0,0x4
	.type		.nv.reservedSmem.cap,@object
	.size		.nv.reservedSmem.cap,0x4
	.type		__assertfail,@function
